	.target	sm_100a

	.elftype	@"ET_EXEC"


//--------------------- .note.nv.tkinfo           --------------------------
	.section	.note.nv.tkinfo,"",@"SHT_NOTE"
	.sectionflags	@"SHF_NOTE_NV_TKINFO"
	.tkinfo
        /*0018*/ 	.word	0x00000002
        /*0030*/ 	.string	""
        /*0030*/ 	.string	"ptxas"
        /*0030*/ 	.string	"Cuda compilation tools, release 13.0, V13.0.88"
        /*0030*/ 	.string	"Build cuda_13.0.r13.0/compiler.36424714_0"
        /*0030*/ 	.string	"-arch sm_100a -m 64 "



//--------------------- .note.nv.cuinfo           --------------------------
	.section	.note.nv.cuinfo,"",@"SHT_NOTE"
	.sectionflags	@"SHF_NOTE_NV_CUINFO"
        /*0018*/ 	.short	0x0002
        /*001a*/ 	.short	0x0064
        /*001c*/ 	.short	0x0082
	.zero		2


//--------------------- .nv.info                  --------------------------
	.section	.nv.info,"",@"SHT_CUDA_INFO"
	.align	4


	//----- nvinfo : EIATTR_REGCOUNT
	.align		4
        /*0000*/ 	.byte	0x04, 0x2f
        /*0002*/ 	.short	(.L_19 - .L_18)
	.align		4
.L_18:
        /*0004*/ 	.word	index@(_ZN7cutlass13device_kernelINS_4gemm6kernel13GemmUniversalIN4cute5tupleIJiiiiEEENS1_10collective13CollectiveMmaINS1_35MainloopSm100TmaUmmaWarpSpecializedILi3ELi2ELi4ENS5_IJNS4_1CILi2EEENSA_ILi1EEESC_EEEEENS5_IJNSA_ILi64EEENSA_ILi176EEENSA_ILi128EEEEEENS_6half_tENS5_IJlSC_lEEESJ_SK_NS4_8TiledMMAINS4_8MMA_AtomIJNS4_20SM100_MMA_F16BF16_SSISJ_SJ_fLi64ELi176ELNS4_4UMMA5MajorE0ELSP_0ELNSO_7ScaleInE0ELSQ_0EEEEEENS4_6LayoutINS5_IJSC_SC_SC_EEENS5_IJNSA_ILi0EEESV_SV_EEEEENS5_IJNS4_10UnderscoreESY_SY_EEEEENS4_13SM90_TMA_LOADENS4_14ComposedLayoutINS4_7SwizzleILi3ELi4ELi3EEENS4_18smem_ptr_flag_bitsILi16EEENST_INS5_IJNSA_ILi8EEESF_EEENS5_IJSF_SC_EEEEEEEvNS4_8identityENS4_23SM90_TMA_LOAD_MULTICASTES1B_vS1C_EENS_8epilogue10collective18CollectiveEpilogueINS1F_23Sm100TmaWarpSpecializedILi2ELi1ELi88ELb1ELb0EEEJSI_NS5_IJNST_ISF_SC_EENST_ISG_SC_EEEEESJ_SK_SJ_SK_NS1F_6fusion15FusionCallbacksIS1J_NS1N_17LinearCombinationISJ_fSJ_fLNS_15FloatRoundStyleE2EEESI_S1M_JEEENS4_5SM1004TMEM4LOAD26SM100_TMEM_LOAD_16dp256b2xES11_NS12_INS13_ILi1ELi4ELi3EEES16_NST_INS5_IJS17_NSA_ILi16EEEEEENS5_IJS1Y_SC_EEEEEEENS4_17SM75_U32x4_LDSM_NENS4_14SM90_TMA_STOREES22_NS4_17SM90_U32x4_STSM_NENS4_39AutoVectorizingCopyWithAssumedAlignmentILi128EEEEEEvvEEEEvNT_6ParamsE)
        /*0008*/ 	.word	0x000000ee


	//----- nvinfo : EIATTR_FRAME_SIZE
	.align		4
.L_19:
        /*000c*/ 	.byte	0x04, 0x11
        /*000e*/ 	.short	(.L_21 - .L_20)
	.align		4
.L_20:
        /*0010*/ 	.word	index@($__internal_2_$__cuda_sm10x_tcgen05_guardrail_trap_unallocated_columns_being_dealloced)
        /*0014*/ 	.word	0x00000000


	//----- nvinfo : EIATTR_FRAME_SIZE
	.align		4
.L_21:
        /*0018*/ 	.byte	0x04, 0x11
        /*001a*/ 	.short	(.L_23 - .L_22)
	.align		4
.L_22:
        /*001c*/ 	.word	index@($__internal_1_$__cuda_sm10x_tcgen05_guardrail_trap_phase_invalid_during_alloc)
        /*0020*/ 	.word	0x00000000


	//----- nvinfo : EIATTR_FRAME_SIZE
	.align		4
.L_23:
        /*0024*/ 	.byte	0x04, 0x11
        /*0026*/ 	.short	(.L_25 - .L_24)
	.align		4
.L_24:
        /*0028*/ 	.word	index@($__internal_0_$__cuda_sm10x_tcgen05_guardrail_trap_col_being_dealloced_not_returned_by_alloc)
        /*002c*/ 	.word	0x00000000


	//----- nvinfo : EIATTR_FRAME_SIZE
	.align		4
.L_25:
        /*0030*/ 	.byte	0x04, 0x11
        /*0032*/ 	.short	(.L_27 - .L_26)
	.align		4
.L_26:
        /*0034*/ 	.word	index@(_ZN7cutlass13device_kernelINS_4gemm6kernel13GemmUniversalIN4cute5tupleIJiiiiEEENS1_10collective13CollectiveMmaINS1_35MainloopSm100TmaUmmaWarpSpecializedILi3ELi2ELi4ENS5_IJNS4_1CILi2EEENSA_ILi1EEESC_EEEEENS5_IJNSA_ILi64EEENSA_ILi176EEENSA_ILi128EEEEEENS_6half_tENS5_IJlSC_lEEESJ_SK_NS4_8TiledMMAINS4_8MMA_AtomIJNS4_20SM100_MMA_F16BF16_SSISJ_SJ_fLi64ELi176ELNS4_4UMMA5MajorE0ELSP_0ELNSO_7ScaleInE0ELSQ_0EEEEEENS4_6LayoutINS5_IJSC_SC_SC_EEENS5_IJNSA_ILi0EEESV_SV_EEEEENS5_IJNS4_10UnderscoreESY_SY_EEEEENS4_13SM90_TMA_LOADENS4_14ComposedLayoutINS4_7SwizzleILi3ELi4ELi3EEENS4_18smem_ptr_flag_bitsILi16EEENST_INS5_IJNSA_ILi8EEESF_EEENS5_IJSF_SC_EEEEEEEvNS4_8identityENS4_23SM90_TMA_LOAD_MULTICASTES1B_vS1C_EENS_8epilogue10collective18CollectiveEpilogueINS1F_23Sm100TmaWarpSpecializedILi2ELi1ELi88ELb1ELb0EEEJSI_NS5_IJNST_ISF_SC_EENST_ISG_SC_EEEEESJ_SK_SJ_SK_NS1F_6fusion15FusionCallbacksIS1J_NS1N_17LinearCombinationISJ_fSJ_fLNS_15FloatRoundStyleE2EEESI_S1M_JEEENS4_5SM1004TMEM4LOAD26SM100_TMEM_LOAD_16dp256b2xES11_NS12_INS13_ILi1ELi4ELi3EEES16_NST_INS5_IJS17_NSA_ILi16EEEEEENS5_IJS1Y_SC_EEEEEEENS4_17SM75_U32x4_LDSM_NENS4_14SM90_TMA_STOREES22_NS4_17SM90_U32x4_STSM_NENS4_39AutoVectorizingCopyWithAssumedAlignmentILi128EEEEEEvvEEEEvNT_6ParamsE)
        /*0038*/ 	.word	0x00000000


	//----- nvinfo : EIATTR_MIN_STACK_SIZE
	.align		4
.L_27:
        /*003c*/ 	.byte	0x04, 0x12
        /*003e*/ 	.short	(.L_29 - .L_28)
	.align		4
.L_28:
        /*0040*/ 	.word	index@(_ZN7cutlass13device_kernelINS_4gemm6kernel13GemmUniversalIN4cute5tupleIJiiiiEEENS1_10collective13CollectiveMmaINS1_35MainloopSm100TmaUmmaWarpSpecializedILi3ELi2ELi4ENS5_IJNS4_1CILi2EEENSA_ILi1EEESC_EEEEENS5_IJNSA_ILi64EEENSA_ILi176EEENSA_ILi128EEEEEENS_6half_tENS5_IJlSC_lEEESJ_SK_NS4_8TiledMMAINS4_8MMA_AtomIJNS4_20SM100_MMA_F16BF16_SSISJ_SJ_fLi64ELi176ELNS4_4UMMA5MajorE0ELSP_0ELNSO_7ScaleInE0ELSQ_0EEEEEENS4_6LayoutINS5_IJSC_SC_SC_EEENS5_IJNSA_ILi0EEESV_SV_EEEEENS5_IJNS4_10UnderscoreESY_SY_EEEEENS4_13SM90_TMA_LOADENS4_14ComposedLayoutINS4_7SwizzleILi3ELi4ELi3EEENS4_18smem_ptr_flag_bitsILi16EEENST_INS5_IJNSA_ILi8EEESF_EEENS5_IJSF_SC_EEEEEEEvNS4_8identityENS4_23SM90_TMA_LOAD_MULTICASTES1B_vS1C_EENS_8epilogue10collective18CollectiveEpilogueINS1F_23Sm100TmaWarpSpecializedILi2ELi1ELi88ELb1ELb0EEEJSI_NS5_IJNST_ISF_SC_EENST_ISG_SC_EEEEESJ_SK_SJ_SK_NS1F_6fusion15FusionCallbacksIS1J_NS1N_17LinearCombinationISJ_fSJ_fLNS_15FloatRoundStyleE2EEESI_S1M_JEEENS4_5SM1004TMEM4LOAD26SM100_TMEM_LOAD_16dp256b2xES11_NS12_INS13_ILi1ELi4ELi3EEES16_NST_INS5_IJS17_NSA_ILi16EEEEEENS5_IJS1Y_SC_EEEEEEENS4_17SM75_U32x4_LDSM_NENS4_14SM90_TMA_STOREES22_NS4_17SM90_U32x4_STSM_NENS4_39AutoVectorizingCopyWithAssumedAlignmentILi128EEEEEEvvEEEEvNT_6ParamsE)
        /*0044*/ 	.word	0x00000000
.L_29:


//--------------------- .nv.compat                --------------------------
	.section	.nv.compat,"",@"SHT_CUDA_COMPAT_INFO"
	.align	4
        /*0000*/ 	.byte	0x02, 0x09, 0x01, 0x00, 0x02, 0x02, 0x02, 0x00, 0x02, 0x05, 0x05, 0x00, 0x03, 0x07, 0x01, 0x01
        /*0010*/ 	.byte	0x02, 0x03, 0x01, 0x00, 0x02, 0x06, 0x01, 0x00, 0x04, 0x0b, 0x08, 0x00, 0x09, 0x00, 0x00, 0x00
        /*0020*/ 	.byte	0x00, 0x00, 0x00, 0x00


//--------------------- .nv.info._ZN7cutlass13device_kernelINS_4gemm6kernel13GemmUniversalIN4cute5tupleIJiiiiEEENS1_10collective13CollectiveMmaINS1_35MainloopSm100TmaUmmaWarpSpecializedILi3ELi2ELi4ENS5_IJNS4_1CILi2EEENSA_ILi1EEESC_EEEEENS5_IJNSA_ILi64EEENSA_ILi176EEENSA_ILi128EEEEEENS_6half_tENS5_IJlSC_lEEESJ_SK_NS4_8TiledMMAINS4_8MMA_AtomIJNS4_20SM100_MMA_F16BF16_SSISJ_SJ_fLi64ELi176ELNS4_4UMMA5MajorE0ELSP_0ELNSO_7ScaleInE0ELSQ_0EEEEEENS4_6LayoutINS5_IJSC_SC_SC_EEENS5_IJNSA_ILi0EEESV_SV_EEEEENS5_IJNS4_10UnderscoreESY_SY_EEEEENS4_13SM90_TMA_LOADENS4_14ComposedLayoutINS4_7SwizzleILi3ELi4ELi3EEENS4_18smem_ptr_flag_bitsILi16EEENST_INS5_IJNSA_ILi8EEESF_EEENS5_IJSF_SC_EEEEEEEvNS4_8identityENS4_23SM90_TMA_LOAD_MULTICASTES1B_vS1C_EENS_8epilogue10collective18CollectiveEpilogueINS1F_23Sm100TmaWarpSpecializedILi2ELi1ELi88ELb1ELb0EEEJSI_NS5_IJNST_ISF_SC_EENST_ISG_SC_EEEEESJ_SK_SJ_SK_NS1F_6fusion15FusionCallbacksIS1J_NS1N_17LinearCombinationISJ_fSJ_fLNS_15FloatRoundStyleE2EEESI_S1M_JEEENS4_5SM1004TMEM4LOAD26SM100_TMEM_LOAD_16dp256b2xES11_NS12_INS13_ILi1ELi4ELi3EEES16_NST_INS5_IJS17_NSA_ILi16EEEEEENS5_IJS1Y_SC_EEEEEEENS4_17SM75_U32x4_LDSM_NENS4_14SM90_TMA_STOREES22_NS4_17SM90_U32x4_STSM_NENS4_39AutoVectorizingCopyWithAssumedAlignmentILi128EEEEEEvvEEEEvNT_6ParamsE --------------------------
	.section	.nv.info._ZN7cutlass13device_kernelINS_4gemm6kernel13GemmUniversalIN4cute5tupleIJiiiiEEENS1_10collective13CollectiveMmaINS1_35MainloopSm100TmaUmmaWarpSpecializedILi3ELi2ELi4ENS5_IJNS4_1CILi2EEENSA_ILi1EEESC_EEEEENS5_IJNSA_ILi64EEENSA_ILi176EEENSA_ILi128EEEEEENS_6half_tENS5_IJlSC_lEEESJ_SK_NS4_8TiledMMAINS4_8MMA_AtomIJNS4_20SM100_MMA_F16BF16_SSISJ_SJ_fLi64ELi176ELNS4_4UMMA5MajorE0ELSP_0ELNSO_7ScaleInE0ELSQ_0EEEEEENS4_6LayoutINS5_IJSC_SC_SC_EEENS5_IJNSA_ILi0EEESV_SV_EEEEENS5_IJNS4_10UnderscoreESY_SY_EEEEENS4_13SM90_TMA_LOADENS4_14ComposedLayoutINS4_7SwizzleILi3ELi4ELi3EEENS4_18smem_ptr_flag_bitsILi16EEENST_INS5_IJNSA_ILi8EEESF_EEENS5_IJSF_SC_EEEEEEEvNS4_8identityENS4_23SM90_TMA_LOAD_MULTICASTES1B_vS1C_EENS_8epilogue10collective18CollectiveEpilogueINS1F_23Sm100TmaWarpSpecializedILi2ELi1ELi88ELb1ELb0EEEJSI_NS5_IJNST_ISF_SC_EENST_ISG_SC_EEEEESJ_SK_SJ_SK_NS1F_6fusion15FusionCallbacksIS1J_NS1N_17LinearCombinationISJ_fSJ_fLNS_15FloatRoundStyleE2EEESI_S1M_JEEENS4_5SM1004TMEM4LOAD26SM100_TMEM_LOAD_16dp256b2xES11_NS12_INS13_ILi1ELi4ELi3EEES16_NST_INS5_IJS17_NSA_ILi16EEEEEENS5_IJS1Y_SC_EEEEEEENS4_17SM75_U32x4_LDSM_NENS4_14SM90_TMA_STOREES22_NS4_17SM90_U32x4_STSM_NENS4_39AutoVectorizingCopyWithAssumedAlignmentILi128EEEEEEvvEEEEvNT_6ParamsE,"",@"SHT_CUDA_INFO"
	.sectionflags	@""
	.align	4


	//----- nvinfo : EIATTR_CUDA_API_VERSION
	.align		4
        /*0000*/ 	.byte	0x04, 0x37
        /*0002*/ 	.short	(.L_31 - .L_30)
.L_30:
        /*0004*/ 	.word	0x00000082


	//----- nvinfo : EIATTR_KPARAM_INFO
	.align		4
.L_31:
        /*0008*/ 	.byte	0x04, 0x17
        /*000a*/ 	.short	(.L_33 - .L_32)
.L_32:
        /*000c*/ 	.word	0x00000000
        /*0010*/ 	.short	0x0000
        /*0012*/ 	.short	0x0000
        /*0014*/ 	.byte	0x00, 0xf0, 0x01, 0x20


	//----- nvinfo : EIATTR_AT_ENTRY_FRAGMENTS
	.align		4
.L_33:
        /*0018*/ 	.byte	0x04, 0x4f
        /*001a*/ 	.short	(.L_35 - .L_34)


	//   ....[0]....
.L_34:
        /*001c*/ 	.word	0x00000006


	//----- nvinfo : EIATTR_RESERVED_SMEM_USED
	.align		4
.L_35:
        /*0020*/ 	.byte	0x01, 0x41
	.zero		2


	//----- nvinfo : EIATTR_SPARSE_MMA_MASK
	.align		4
        /*0024*/ 	.byte	0x03, 0x50
        /*0026*/ 	.short	0x0000


	//----- nvinfo : EIATTR_TCGEN05_1CTA_USED
	.align		4
        /*0028*/ 	.byte	0x01, 0x51
	.zero		2


	//----- nvinfo : EIATTR_MAXREG_COUNT
	.align		4
        /*002c*/ 	.byte	0x03, 0x1b
        /*002e*/ 	.short	0x00ff


	//----- nvinfo : EIATTR_NUM_BARRIERS
	.align		4
        /*0030*/ 	.byte	0x02, 0x4c
        /*0032*/ 	.byte	0x07
	.zero		1


	//----- nvinfo : EIATTR_EXTERNS
	.align		4
        /*0034*/ 	.byte	0x04, 0x0f
        /*0036*/ 	.short	(.L_37 - .L_36)


	//   ....[0]....
	.align		4
.L_36:
        /*0038*/ 	.word	index@(__assertfail)


	//----- nvinfo : EIATTR_MERCURY_ISA_VERSION
	.align		4
.L_37:
        /*003c*/ 	.byte	0x03, 0x5f
        /*003e*/ 	.short	0x0101


	//----- nvinfo : EIATTR_INT_WARP_WIDE_INSTR_OFFSETS
	.align		4
        /*0040*/ 	.byte	0x04, 0x31
        /*0042*/ 	.short	(.L_39 - .L_38)


	//   ....[0]....
.L_38:
        /*0044*/ 	.word	0x00003f20


	//   ....[1]....
        /*0048*/ 	.word	0x00003f40


	//   ....[2]....
        /*004c*/ 	.word	0x00003f70


	//   ....[3]....
        /*0050*/ 	.word	0x00004ba0


	//   ....[4]....
        /*0054*/ 	.word	0x00004bb0


	//   ....[5]....
        /*0058*/ 	.word	0x00004d70


	//   ....[6]....
        /*005c*/ 	.word	0x00004d90


	//   ....[7]....
        /*0060*/ 	.word	0x00004db0


	//   ....[8]....
        /*0064*/ 	.word	0x00004dd0


	//   ....[9]....
        /*0068*/ 	.word	0x00004e40


	//   ....[10]....
        /*006c*/ 	.word	0x00004e80


	//   ....[11]....
        /*0070*/ 	.word	0x00004ea0


	//   ....[12]....
        /*0074*/ 	.word	0x00004f00


	//   ....[13]....
        /*0078*/ 	.word	0x00004f70


	//   ....[14]....
        /*007c*/ 	.word	0x00004fd0


	//----- nvinfo : EIATTR_COOP_GROUP_MASK_REGIDS
	.align		4
.L_39:
        /*0080*/ 	.byte	0x04, 0x29
        /*0082*/ 	.short	(.L_41 - .L_40)


	//   ....[0]....
.L_40:
        /*0084*/ 	.word	0xffffffff


	//   ....[1]....
        /*0088*/ 	.word	0xffffffff


	//   ....[2]....
        /*008c*/ 	.word	0xffffffff


	//   ....[3]....
        /*0090*/ 	.word	0xffffffff


	//   ....[4]....
        /*0094*/ 	.word	0xffffffff


	//   ....[5]....
        /*0098*/ 	.word	0xffffffff


	//   ....[6]....
        /*009c*/ 	.word	0xffffffff


	//   ....[7]....
        /*00a0*/ 	.word	0xffffffff


	//   ....[8]....
        /*00a4*/ 	.word	0xffffffff


	//   ....[9]....
        /*00a8*/ 	.word	0xffffffff


	//   ....[10]....
        /*00ac*/ 	.word	0xffffffff


	//   ....[11]....
        /*00b0*/ 	.word	0xffffffff


	//   ....[12]....
        /*00b4*/ 	.word	0xffffffff


	//   ....[13]....
        /*00b8*/ 	.word	0xffffffff


	//----- nvinfo : EIATTR_COOP_GROUP_INSTR_OFFSETS
	.align		4
.L_41:
        /*00bc*/ 	.byte	0x04, 0x28
        /*00be*/ 	.short	(.L_43 - .L_42)


	//   ....[0]....
.L_42:
        /*00c0*/ 	.word	0x00000080


	//   ....[1]....
        /*00c4*/ 	.word	0x000004f0


	//   ....[2]....
        /*00c8*/ 	.word	0x00000670


	//   ....[3]....
        /*00cc*/ 	.word	0x000007d0


	//   ....[4]....
        /*00d0*/ 	.word	0x000008d0


	//   ....[5]....
        /*00d4*/ 	.word	0x00000a40


	//   ....[6]....
        /*00d8*/ 	.word	0x00000be0


	//   ....[7]....
        /*00dc*/ 	.word	0x00000d90


	//   ....[8]....
        /*00e0*/ 	.word	0x00002130


	//   ....[9]....
        /*00e4*/ 	.word	0x00002f60


	//   ....[10]....
        /*00e8*/ 	.word	0x00003170


	//   ....[11]....
        /*00ec*/ 	.word	0x000031a0


	//   ....[12]....
        /*00f0*/ 	.word	0x00003e00


	//   ....[13]....
        /*00f4*/ 	.word	0x00004030


	//----- nvinfo : EIATTR_VRC_CTA_INIT_COUNT
	.align		4
.L_43:
        /*00f8*/ 	.byte	0x02, 0x4a
        /*00fa*/ 	.byte	0x80
	.zero		1


	//----- nvinfo : EIATTR_SYSCALL_OFFSETS
	.align		4
        /*00fc*/ 	.byte	0x04, 0x46
        /*00fe*/ 	.short	(.L_45 - .L_44)


	//   ....[0]....
.L_44:
        /*0100*/ 	.word	0x00005bc0


	//   ....[1]....
        /*0104*/ 	.word	0x00005cb0


	//   ....[2]....
        /*0108*/ 	.word	0x000066e0


	//   ....[3]....
        /*010c*/ 	.word	0x00006850


	//   ....[4]....
        /*0110*/ 	.word	0x000069c0


	//   ....[5]....
        /*0114*/ 	.word	0x00006b30


	//   ....[6]....
        /*0118*/ 	.word	0x00006ca0


	//   ....[7]....
        /*011c*/ 	.word	0x00006e10


	//   ....[8]....
        /*0120*/ 	.word	0x00006f80


	//   ....[9]....
        /*0124*/ 	.word	0x000070f0


	//   ....[10]....
        /*0128*/ 	.word	0x00007260


	//   ....[11]....
        /*012c*/ 	.word	0x000073d0


	//   ....[12]....
        /*0130*/ 	.word	0x00007540


	//----- nvinfo : EIATTR_MBARRIER_INSTR_OFFSETS
	.align		4
.L_45:
        /*0134*/ 	.byte	0x04, 0x39
        /*0136*/ 	.short	(.L_47 - .L_46)


	//   ....[0]....
.L_46:
        /*0138*/ 	.word	0x00000600
        /*013c*/ 	.word	0x000000ff
        /*0140*/ 	.word	0x00000000
        /*0144*/ 	.short	0x0100
        /*0146*/ 	.byte	0x04
	.zero		1


	//   ....[1]....
        /*0148*/ 	.word	0x00000610
        /*014c*/ 	.word	0x000000ff
        /*0150*/ 	.word	0x00000018
        /*0154*/ 	.short	0x0100
        /*0156*/ 	.byte	0x04
	.zero		1


	//   ....[2]....
        /*0158*/ 	.word	0x00000620
        /*015c*/ 	.word	0x000000ff
        /*0160*/ 	.word	0x00000008
        /*0164*/ 	.short	0x0100
        /*0166*/ 	.byte	0x04
	.zero		1


	//   ....[3]....
        /*0168*/ 	.word	0x00000630
        /*016c*/ 	.word	0x000000ff
        /*0170*/ 	.word	0x00000020
        /*0174*/ 	.short	0x0100
        /*0176*/ 	.byte	0x04
	.zero		1


	//   ....[4]....
        /*0178*/ 	.word	0x00000640
        /*017c*/ 	.word	0x000000ff
        /*0180*/ 	.word	0x00000010
        /*0184*/ 	.short	0x0100
        /*0186*/ 	.byte	0x04
	.zero		1


	//   ....[5]....
        /*0188*/ 	.word	0x00000650
        /*018c*/ 	.word	0x000000ff
        /*0190*/ 	.word	0x00000028
        /*0194*/ 	.short	0x0100
        /*0196*/ 	.byte	0x04
	.zero		1


	//   ....[6]....
        /*0198*/ 	.word	0x00000780
        /*019c*/ 	.word	0x000000ff
        /*01a0*/ 	.word	0x00000030
        /*01a4*/ 	.short	0x0100
        /*01a6*/ 	.byte	0x04
	.zero		1


	//   ....[7]....
        /*01a8*/ 	.word	0x00000790
        /*01ac*/ 	.word	0x000000ff
        /*01b0*/ 	.word	0x00000040
        /*01b4*/ 	.short	0x0100
        /*01b6*/ 	.byte	0x04
	.zero		1


	//   ....[8]....
        /*01b8*/ 	.word	0x000007a0
        /*01bc*/ 	.word	0x000000ff
        /*01c0*/ 	.word	0x00000038
        /*01c4*/ 	.short	0x0100
        /*01c6*/ 	.byte	0x04
	.zero		1


	//   ....[9]....
        /*01c8*/ 	.word	0x000007b0
        /*01cc*/ 	.word	0x000000ff
        /*01d0*/ 	.word	0x00000048
        /*01d4*/ 	.short	0x0100
        /*01d6*/ 	.byte	0x04
	.zero		1


	//   ....[10]....
        /*01d8*/ 	.word	0x000008a0
        /*01dc*/ 	.word	0x000000ff
        /*01e0*/ 	.word	0x00000050
        /*01e4*/ 	.short	0x0100
        /*01e6*/ 	.byte	0x06
	.zero		1


	//   ....[11]....
        /*01e8*/ 	.word	0x000008b0
        /*01ec*/ 	.word	0x000000ff
        /*01f0*/ 	.word	0x00000058
        /*01f4*/ 	.short	0x0100
        /*01f6*/ 	.byte	0x06
	.zero		1


	//   ....[12]....
        /*01f8*/ 	.word	0x000009f0
        /*01fc*/ 	.word	0x000000ff
        /*0200*/ 	.word	0x00000060
        /*0204*/ 	.short	0x0100
        /*0206*/ 	.byte	0x06
	.zero		1


	//   ....[13]....
        /*0208*/ 	.word	0x00000a00
        /*020c*/ 	.word	0x000000ff
        /*0210*/ 	.word	0x00000070
        /*0214*/ 	.short	0x0100
        /*0216*/ 	.byte	0x06
	.zero		1


	//   ....[14]....
        /*0218*/ 	.word	0x00000a10
        /*021c*/ 	.word	0x000000ff
        /*0220*/ 	.word	0x00000068
        /*0224*/ 	.short	0x0100
        /*0226*/ 	.byte	0x06
	.zero		1


	//   ....[15]....
        /*0228*/ 	.word	0x00000a20
        /*022c*/ 	.word	0x000000ff
        /*0230*/ 	.word	0x00000078
        /*0234*/ 	.short	0x0100
        /*0236*/ 	.byte	0x06
	.zero		1


	//   ....[16]....
        /*0238*/ 	.word	0x00000b50
        /*023c*/ 	.word	0x000000ff
        /*0240*/ 	.word	0x00000080
        /*0244*/ 	.short	0x0100
        /*0246*/ 	.byte	0x04
	.zero		1


	//   ....[17]....
        /*0248*/ 	.word	0x00000b60
        /*024c*/ 	.word	0x000000ff
        /*0250*/ 	.word	0x000000a0
        /*0254*/ 	.short	0x0100
        /*0256*/ 	.byte	0x04
	.zero		1


	//   ....[18]....
        /*0258*/ 	.word	0x00000b70
        /*025c*/ 	.word	0x000000ff
        /*0260*/ 	.word	0x00000088
        /*0264*/ 	.short	0x0100
        /*0266*/ 	.byte	0x04
	.zero		1


	//   ....[19]....
        /*0268*/ 	.word	0x00000b80
        /*026c*/ 	.word	0x000000ff
        /*0270*/ 	.word	0x000000a8
        /*0274*/ 	.short	0x0100
        /*0276*/ 	.byte	0x04
	.zero		1


	//   ....[20]....
        /*0278*/ 	.word	0x00000b90
        /*027c*/ 	.word	0x000000ff
        /*0280*/ 	.word	0x00000090
        /*0284*/ 	.short	0x0100
        /*0286*/ 	.byte	0x04
	.zero		1


	//   ....[21]....
        /*0288*/ 	.word	0x00000ba0
        /*028c*/ 	.word	0x000000ff
        /*0290*/ 	.word	0x000000b0
        /*0294*/ 	.short	0x0100
        /*0296*/ 	.byte	0x04
	.zero		1


	//   ....[22]....
        /*0298*/ 	.word	0x00000bb0
        /*029c*/ 	.word	0x000000ff
        /*02a0*/ 	.word	0x00000098
        /*02a4*/ 	.short	0x0100
        /*02a6*/ 	.byte	0x04
	.zero		1


	//   ....[23]....
        /*02a8*/ 	.word	0x00000bc0
        /*02ac*/ 	.word	0x000000ff
        /*02b0*/ 	.word	0x000000b8
        /*02b4*/ 	.short	0x0100
        /*02b6*/ 	.byte	0x04
	.zero		1


	//   ....[24]....
        /*02b8*/ 	.word	0x00000cb0
        /*02bc*/ 	.word	0x000000ff
        /*02c0*/ 	.word	0x000000c0
        /*02c4*/ 	.short	0x0100
        /*02c6*/ 	.byte	0x04
	.zero		1


	//   ....[25]....
        /*02c8*/ 	.word	0x00000cc0
        /*02cc*/ 	.word	0x000000ff
        /*02d0*/ 	.word	0x000000d0
        /*02d4*/ 	.short	0x0100
        /*02d6*/ 	.byte	0x04
	.zero		1


	//   ....[26]....
        /*02d8*/ 	.word	0x00000cd0
        /*02dc*/ 	.word	0x000000ff
        /*02e0*/ 	.word	0x000000c8
        /*02e4*/ 	.short	0x0100
        /*02e6*/ 	.byte	0x04
	.zero		1


	//   ....[27]....
        /*02e8*/ 	.word	0x00000ce0
        /*02ec*/ 	.word	0x000000ff
        /*02f0*/ 	.word	0x000000d8
        /*02f4*/ 	.short	0x0100
        /*02f6*/ 	.byte	0x04
	.zero		1


	//   ....[28]....
        /*02f8*/ 	.word	0x00001830
        /*02fc*/ 	.word	0x00000003
        /*0300*/ 	.word	0x000000d0
        /*0304*/ 	.short	0x010a
        /*0306*/ 	.byte	0xff
	.zero		1


	//   ....[29]....
        /*0308*/ 	.word	0x00001860
        /*030c*/ 	.word	0x00000003
        /*0310*/ 	.word	0x000000c0
        /*0314*/ 	.short	0x0101
        /*0316*/ 	.byte	0xff
	.zero		1


	//   ....[30]....
        /*0318*/ 	.word	0x00001930
        /*031c*/ 	.word	0x000000ff
        /*0320*/ 	.word	0x00000018
        /*0324*/ 	.short	0x010a
        /*0326*/ 	.byte	0x05
	.zero		1


	//   ....[31]....
        /*0328*/ 	.word	0x000019b0
        /*032c*/ 	.word	0x000000ff
        /*0330*/ 	.word	0x00000018
        /*0334*/ 	.short	0x010a
        /*0336*/ 	.byte	0x21
	.zero		1


	//   ....[32]....
        /*0338*/ 	.word	0x00001b40
        /*033c*/ 	.word	0x000000ff
        /*0340*/ 	.word	0x00000018
        /*0344*/ 	.short	0x010a
        /*0346*/ 	.byte	0x05
	.zero		1


	//   ....[33]....
        /*0348*/ 	.word	0x00001d30
        /*034c*/ 	.word	0x000000ff
        /*0350*/ 	.word	0x00000058
        /*0354*/ 	.short	0x0101
        /*0356*/ 	.byte	0x0d
	.zero		1


	//   ....[34]....
        /*0358*/ 	.word	0x00001d50
        /*035c*/ 	.word	0x000000ff
        /*0360*/ 	.word	0x00000018
        /*0364*/ 	.short	0x010a
        /*0366*/ 	.byte	0x05
	.zero		1


	//   ....[35]....
        /*0368*/ 	.word	0x00001dd0
        /*036c*/ 	.word	0x000000ff
        /*0370*/ 	.word	0x00000018
        /*0374*/ 	.short	0x010a
        /*0376*/ 	.byte	0x21
	.zero		1


	//   ....[36]....
        /*0378*/ 	.word	0x00001f60
        /*037c*/ 	.word	0x000000ff
        /*0380*/ 	.word	0x00000018
        /*0384*/ 	.short	0x010a
        /*0386*/ 	.byte	0x05
	.zero		1


	//   ....[37]....
        /*0388*/ 	.word	0x00002160
        /*038c*/ 	.word	0x00000003
        /*0390*/ 	.word	0x00000060
        /*0394*/ 	.short	0x010a
        /*0396*/ 	.byte	0xff
	.zero		1


	//   ....[38]....
        /*0398*/ 	.word	0x000022b0
        /*039c*/ 	.word	0x00000000
        /*03a0*/ 	.word	0x00000000
        /*03a4*/ 	.short	0x0101
        /*03a6*/ 	.byte	0xff
	.zero		1


	//   ....[39]....
        /*03a8*/ 	.word	0x00002870
        /*03ac*/ 	.word	0x000000ff
        /*03b0*/ 	.word	0x00000000
        /*03b4*/ 	.short	0x010a
        /*03b6*/ 	.byte	0x04
	.zero		1


	//   ....[40]....
        /*03b8*/ 	.word	0x00002900
        /*03bc*/ 	.word	0x000000ff
        /*03c0*/ 	.word	0x00000000
        /*03c4*/ 	.short	0x010a
        /*03c6*/ 	.byte	0x05
	.zero		1


	//   ....[41]....
        /*03c8*/ 	.word	0x000029a0
        /*03cc*/ 	.word	0x00000000
        /*03d0*/ 	.word	0x00000000
        /*03d4*/ 	.short	0x010a
        /*03d6*/ 	.byte	0xff
	.zero		1


	//   ....[42]....
        /*03d8*/ 	.word	0x00002ac0
        /*03dc*/ 	.word	0x00000002
        /*03e0*/ 	.word	0x000000c0
        /*03e4*/ 	.short	0x010a
        /*03e6*/ 	.byte	0xff
	.zero		1


	//   ....[43]....
        /*03e8*/ 	.word	0x00002b20
        /*03ec*/ 	.word	0x00000004
        /*03f0*/ 	.word	0x00000000
        /*03f4*/ 	.short	0x0101
        /*03f6*/ 	.byte	0xff
	.zero		1


	//   ....[44]....
        /*03f8*/ 	.word	0x00002b40
        /*03fc*/ 	.word	0x000000ff
        /*0400*/ 	.word	0x00000070
        /*0404*/ 	.short	0x010a
        /*0406*/ 	.byte	0x04
	.zero		1


	//   ....[45]....
        /*0408*/ 	.word	0x00002c60
        /*040c*/ 	.word	0x00000002
        /*0410*/ 	.word	0x00000060
        /*0414*/ 	.short	0x010a
        /*0416*/ 	.byte	0xff
	.zero		1


	//   ....[46]....
        /*0418*/ 	.word	0x00002d70
        /*041c*/ 	.word	0x00000002
        /*0420*/ 	.word	0x00000000
        /*0424*/ 	.short	0x0101
        /*0426*/ 	.byte	0xff
	.zero		1


	//   ....[47]....
        /*0428*/ 	.word	0x00002e00
        /*042c*/ 	.word	0x000000ff
        /*0430*/ 	.word	0x00000070
        /*0434*/ 	.short	0x0106
        /*0436*/ 	.byte	0x04
	.zero		1


	//   ....[48]....
        /*0438*/ 	.word	0x00002e20
        /*043c*/ 	.word	0x000000ff
        /*0440*/ 	.word	0x00000070
        /*0444*/ 	.short	0x010a
        /*0446*/ 	.byte	0x04
	.zero		1


	//   ....[49]....
        /*0448*/ 	.word	0x00002eb0
        /*044c*/ 	.word	0x000000ff
        /*0450*/ 	.word	0x00000070
        /*0454*/ 	.short	0x0106
        /*0456*/ 	.byte	0x06
	.zero		1


	//   ....[50]....
        /*0458*/ 	.word	0x00002ef0
        /*045c*/ 	.word	0x00000000
        /*0460*/ 	.word	0x00000070
        /*0464*/ 	.short	0x010a
        /*0466*/ 	.byte	0xff
	.zero		1


	//   ....[51]....
        /*0468*/ 	.word	0x000034c0
        /*046c*/ 	.word	0x00000000
        /*0470*/ 	.word	0x00000060
        /*0474*/ 	.short	0x010a
        /*0476*/ 	.byte	0xff
	.zero		1


	//   ....[52]....
        /*0478*/ 	.word	0x000035c0
        /*047c*/ 	.word	0x00000003
        /*0480*/ 	.word	0x00000000
        /*0484*/ 	.short	0x0101
        /*0486*/ 	.byte	0xff
	.zero		1


	//   ....[53]....
        /*0488*/ 	.word	0x000035d0
        /*048c*/ 	.word	0x000000ff
        /*0490*/ 	.word	0x00000000
        /*0494*/ 	.short	0x010a
        /*0496*/ 	.byte	0x05
	.zero		1


	//   ....[54]....
        /*0498*/ 	.word	0x00003650
        /*049c*/ 	.word	0x000000ff
        /*04a0*/ 	.word	0x000000a0
        /*04a4*/ 	.short	0x010a
        /*04a6*/ 	.byte	0x2f
	.zero		1


	//   ....[55]....
        /*04a8*/ 	.word	0x00003720
        /*04ac*/ 	.word	0x000000ff
        /*04b0*/ 	.word	0x00000000
        /*04b4*/ 	.short	0x010a
        /*04b6*/ 	.byte	0x07
	.zero		1


	//   ....[56]....
        /*04b8*/ 	.word	0x00003860
        /*04bc*/ 	.word	0x000000ff
        /*04c0*/ 	.word	0x00000000
        /*04c4*/ 	.short	0x010a
        /*04c6*/ 	.byte	0x06
	.zero		1


	//   ....[57]....
        /*04c8*/ 	.word	0x00003c30
        /*04cc*/ 	.word	0x000000ff
        /*04d0*/ 	.word	0x00000000
        /*04d4*/ 	.short	0x010a
        /*04d6*/ 	.byte	0x04
	.zero		1


	//   ....[58]....
        /*04d8*/ 	.word	0x00003cc0
        /*04dc*/ 	.word	0x000000ff
        /*04e0*/ 	.word	0x00000000
        /*04e4*/ 	.short	0x010a
        /*04e6*/ 	.byte	0x05
	.zero		1


	//   ....[59]....
        /*04e8*/ 	.word	0x00003d50
        /*04ec*/ 	.word	0x000000ff
        /*04f0*/ 	.word	0x00000000
        /*04f4*/ 	.short	0x010a
        /*04f6*/ 	.byte	0x05
	.zero		1


	//   ....[60]....
        /*04f8*/ 	.word	0x00003de0
        /*04fc*/ 	.word	0x000000ff
        /*0500*/ 	.word	0x00000000
        /*0504*/ 	.short	0x010a
        /*0506*/ 	.byte	0x04
	.zero		1


	//   ....[61]....
        /*0508*/ 	.word	0x000042c0
        /*050c*/ 	.word	0x00000003
        /*0510*/ 	.word	0x00000060
        /*0514*/ 	.short	0x010a
        /*0516*/ 	.byte	0xff
	.zero		1


	//   ....[62]....
        /*0518*/ 	.word	0x00004430
        /*051c*/ 	.word	0x00000000
        /*0520*/ 	.word	0x00000000
        /*0524*/ 	.short	0x0101
        /*0526*/ 	.byte	0xff
	.zero		1


	//   ....[63]....
        /*0528*/ 	.word	0x000048e0
        /*052c*/ 	.word	0x000000ff
        /*0530*/ 	.word	0x00000058
        /*0534*/ 	.short	0x010a
        /*0536*/ 	.byte	0x06
	.zero		1


	//   ....[64]....
        /*0538*/ 	.word	0x00004ab0
        /*053c*/ 	.word	0x000000ff
        /*0540*/ 	.word	0x00000040
        /*0544*/ 	.short	0x010a
        /*0546*/ 	.byte	0x07
	.zero		1


	//   ....[65]....
        /*0548*/ 	.word	0x00005010
        /*054c*/ 	.word	0x000000ff
        /*0550*/ 	.word	0x00000030
        /*0554*/ 	.short	0x010b
        /*0556*/ 	.byte	0x07
	.zero		1


	//   ....[66]....
        /*0558*/ 	.word	0x00005020
        /*055c*/ 	.word	0x000000ff
        /*0560*/ 	.word	0x00000000
        /*0564*/ 	.short	0x0101
        /*0566*/ 	.byte	0x04
	.zero		1


	//   ....[67]....
        /*0568*/ 	.word	0x00005070
        /*056c*/ 	.word	0x000000ff
        /*0570*/ 	.word	0x00000000
        /*0574*/ 	.short	0x010a
        /*0576*/ 	.byte	0x04
	.zero		1


	//   ....[68]....
        /*0578*/ 	.word	0x00005110
        /*057c*/ 	.word	0x00000000
        /*0580*/ 	.word	0x00000000
        /*0584*/ 	.short	0x010a
        /*0586*/ 	.byte	0xff
	.zero		1


	//   ....[69]....
        /*0588*/ 	.word	0x00005450
        /*058c*/ 	.word	0x00000000
        /*0590*/ 	.word	0x00000060
        /*0594*/ 	.short	0x010a
        /*0596*/ 	.byte	0xff
	.zero		1


	//   ....[70]....
        /*0598*/ 	.word	0x00005520
        /*059c*/ 	.word	0x00000000
        /*05a0*/ 	.word	0x00000000
        /*05a4*/ 	.short	0x0101
        /*05a6*/ 	.byte	0xff
	.zero		1


	//   ....[71]....
        /*05a8*/ 	.word	0x00006110
        /*05ac*/ 	.word	0x00000000
        /*05b0*/ 	.word	0x00000030
        /*05b4*/ 	.short	0x010a
        /*05b6*/ 	.byte	0xff
	.zero		1


	//   ....[72]....
        /*05b8*/ 	.word	0x00006170
        /*05bc*/ 	.word	0x000000a5
        /*05c0*/ 	.word	0x00000080
        /*05c4*/ 	.short	0x010a
        /*05c6*/ 	.byte	0xff
	.zero		1


	//   ....[73]....
        /*05c8*/ 	.word	0x00006290
        /*05cc*/ 	.word	0x00000000
        /*05d0*/ 	.word	0x00000030
        /*05d4*/ 	.short	0x010a
        /*05d6*/ 	.byte	0xff
	.zero		1


	//   ....[74]....
        /*05d8*/ 	.word	0x000065c0
        /*05dc*/ 	.word	0x000000a5
        /*05e0*/ 	.word	0x00000080
        /*05e4*/ 	.short	0x010a
        /*05e6*/ 	.byte	0xff
	.zero		1


	//   ....[75]....
        /*05e8*/ 	.word	0x000077a0
        /*05ec*/ 	.word	0x000000ff
        /*05f0*/ 	.word	0x00000000
        /*05f4*/ 	.short	0x0101
        /*05f6*/ 	.byte	0x04
	.zero		1


	//   ....[76]....
        /*05f8*/ 	.word	0x00008f30
        /*05fc*/ 	.word	0x00000000
        /*0600*/ 	.word	0x00000000
        /*0604*/ 	.short	0x0101
        /*0606*/ 	.byte	0xff
	.zero		1


	//   ....[77]....
        /*0608*/ 	.word	0x00009210
        /*060c*/ 	.word	0x00000003
        /*0610*/ 	.word	0x000000d0
        /*0614*/ 	.short	0x010a
        /*0616*/ 	.byte	0xff
	.zero		1


	//   ....[78]....
        /*0618*/ 	.word	0x00009270
        /*061c*/ 	.word	0x00000000
        /*0620*/ 	.word	0x00000018
        /*0624*/ 	.short	0x010a
        /*0626*/ 	.byte	0xff
	.zero		1


	//   ....[79]....
        /*0628*/ 	.word	0x000092d0
        /*062c*/ 	.word	0x00000000
        /*0630*/ 	.word	0x00000018
        /*0634*/ 	.short	0x010a
        /*0636*/ 	.byte	0xff
	.zero		1


	//   ....[80]....
        /*0638*/ 	.word	0x00009320
        /*063c*/ 	.word	0x00000003
        /*0640*/ 	.word	0x00000060
        /*0644*/ 	.short	0x010a
        /*0646*/ 	.byte	0xff
	.zero		1


	//   ....[81]....
        /*0648*/ 	.word	0x00009380
        /*064c*/ 	.word	0x00000000
        /*0650*/ 	.word	0x00000000
        /*0654*/ 	.short	0x010a
        /*0656*/ 	.byte	0xff
	.zero		1


	//   ....[82]....
        /*0658*/ 	.word	0x000093e0
        /*065c*/ 	.word	0x00000000
        /*0660*/ 	.word	0x00000000
        /*0664*/ 	.short	0x010a
        /*0666*/ 	.byte	0xff
	.zero		1


	//   ....[83]....
        /*0668*/ 	.word	0x00009430
        /*066c*/ 	.word	0x00000002
        /*0670*/ 	.word	0x000000c0
        /*0674*/ 	.short	0x010a
        /*0676*/ 	.byte	0xff
	.zero		1


	//   ....[84]....
        /*0678*/ 	.word	0x00009490
        /*067c*/ 	.word	0x00000002
        /*0680*/ 	.word	0x00000070
        /*0684*/ 	.short	0x010a
        /*0686*/ 	.byte	0xff
	.zero		1


	//   ....[85]....
        /*0688*/ 	.word	0x000094e0
        /*068c*/ 	.word	0x00000002
        /*0690*/ 	.word	0x00000060
        /*0694*/ 	.short	0x010a
        /*0696*/ 	.byte	0xff
	.zero		1


	//   ....[86]....
        /*0698*/ 	.word	0x00009540
        /*069c*/ 	.word	0x00000000
        /*06a0*/ 	.word	0x00000070
        /*06a4*/ 	.short	0x010a
        /*06a6*/ 	.byte	0xff
	.zero		1


	//   ....[87]....
        /*06a8*/ 	.word	0x00009590
        /*06ac*/ 	.word	0x00000000
        /*06b0*/ 	.word	0x00000060
        /*06b4*/ 	.short	0x010a
        /*06b6*/ 	.byte	0xff
	.zero		1


	//   ....[88]....
        /*06b8*/ 	.word	0x000095f0
        /*06bc*/ 	.word	0x00000003
        /*06c0*/ 	.word	0x000000a0
        /*06c4*/ 	.short	0x010a
        /*06c6*/ 	.byte	0xff
	.zero		1


	//   ....[89]....
        /*06c8*/ 	.word	0x00009650
        /*06cc*/ 	.word	0x00000000
        /*06d0*/ 	.word	0x00000000
        /*06d4*/ 	.short	0x010a
        /*06d6*/ 	.byte	0xff
	.zero		1


	//   ....[90]....
        /*06d8*/ 	.word	0x000096b0
        /*06dc*/ 	.word	0x00000000
        /*06e0*/ 	.word	0x00000000
        /*06e4*/ 	.short	0x010a
        /*06e6*/ 	.byte	0xff
	.zero		1


	//   ....[91]....
        /*06e8*/ 	.word	0x00009710
        /*06ec*/ 	.word	0x00000000
        /*06f0*/ 	.word	0x00000000
        /*06f4*/ 	.short	0x010a
        /*06f6*/ 	.byte	0xff
	.zero		1


	//   ....[92]....
        /*06f8*/ 	.word	0x00009770
        /*06fc*/ 	.word	0x00000000
        /*0700*/ 	.word	0x00000000
        /*0704*/ 	.short	0x010a
        /*0706*/ 	.byte	0xff
	.zero		1


	//   ....[93]....
        /*0708*/ 	.word	0x000097d0
        /*070c*/ 	.word	0x00000000
        /*0710*/ 	.word	0x00000000
        /*0714*/ 	.short	0x010a
        /*0716*/ 	.byte	0xff
	.zero		1


	//   ....[94]....
        /*0718*/ 	.word	0x00009820
        /*071c*/ 	.word	0x00000003
        /*0720*/ 	.word	0x00000060
        /*0724*/ 	.short	0x010a
        /*0726*/ 	.byte	0xff
	.zero		1


	//   ....[95]....
        /*0728*/ 	.word	0x00009880
        /*072c*/ 	.word	0x00000000
        /*0730*/ 	.word	0x00000058
        /*0734*/ 	.short	0x010a
        /*0736*/ 	.byte	0xff
	.zero		1


	//   ....[96]....
        /*0738*/ 	.word	0x000098e0
        /*073c*/ 	.word	0x00000003
        /*0740*/ 	.word	0x00000040
        /*0744*/ 	.short	0x010a
        /*0746*/ 	.byte	0xff
	.zero		1


	//   ....[97]....
        /*0748*/ 	.word	0x00009940
        /*074c*/ 	.word	0x00000000
        /*0750*/ 	.word	0x00000000
        /*0754*/ 	.short	0x010a
        /*0756*/ 	.byte	0xff
	.zero		1


	//   ....[98]....
        /*0758*/ 	.word	0x00009990
        /*075c*/ 	.word	0x00000000
        /*0760*/ 	.word	0x00000060
        /*0764*/ 	.short	0x010a
        /*0766*/ 	.byte	0xff
	.zero		1


	//   ....[99]....
        /*0768*/ 	.word	0x000099e0
        /*076c*/ 	.word	0x00000000
        /*0770*/ 	.word	0x00000030
        /*0774*/ 	.short	0x010a
        /*0776*/ 	.byte	0xff
	.zero		1


	//   ....[100]....
        /*0778*/ 	.word	0x00009a30
        /*077c*/ 	.word	0x000000a5
        /*0780*/ 	.word	0x00000080
        /*0784*/ 	.short	0x010a
        /*0786*/ 	.byte	0xff
	.zero		1


	//----- nvinfo : EIATTR_NUM_MBARRIERS
	.align		4
.L_47:
        /*0788*/ 	.byte	0x03, 0x38
        /*078a*/ 	.short	0x001c


	//----- nvinfo : EIATTR_EXIT_INSTR_OFFSETS
	.align		4
        /*078c*/ 	.byte	0x04, 0x1c
        /*078e*/ 	.short	(.L_49 - .L_48)


	//   ....[0]....
.L_48:
        /*0790*/ 	.word	0x000029d0


	//   ....[1]....
        /*0794*/ 	.word	0x00002ec0


	//   ....[2]....
        /*0798*/ 	.word	0x00002f20


	//   ....[3]....
        /*079c*/ 	.word	0x00004040


	//   ....[4]....
        /*07a0*/ 	.word	0x00005140


	//   ....[5]....
        /*07a4*/ 	.word	0x00005180


	//   ....[6]....
        /*07a8*/ 	.word	0x00009120


	//   ....[7]....
        /*07ac*/ 	.word	0x000091a0


	//   ....[8]....
        /*07b0*/ 	.word	0x000091d0


	//   ....[9]....
        /*07b4*/ 	.word	0x00009200


	//----- nvinfo : EIATTR_MAX_THREADS
	.align		4
.L_49:
        /*07b8*/ 	.byte	0x04, 0x05
        /*07ba*/ 	.short	(.L_51 - .L_50)
.L_50:
        /*07bc*/ 	.word	0x00000100
        /*07c0*/ 	.word	0x00000001
        /*07c4*/ 	.word	0x00000001


	//----- nvinfo : EIATTR_CRS_STACK_SIZE
	.align		4
.L_51:
        /*07c8*/ 	.byte	0x04, 0x1e
        /*07ca*/ 	.short	(.L_53 - .L_52)
.L_52:
        /*07cc*/ 	.word	0x00000000


	//----- nvinfo : EIATTR_CBANK_PARAM_SIZE
	.align		4
.L_53:
        /*07d0*/ 	.byte	0x03, 0x19
        /*07d2*/ 	.short	0x0800


	//----- nvinfo : EIATTR_PARAM_CBANK
	.align		4
        /*07d4*/ 	.byte	0x04, 0x0a
        /*07d6*/ 	.short	(.L_55 - .L_54)
	.align		4
.L_54:
        /*07d8*/ 	.word	index@(.nv.constant0._ZN7cutlass13device_kernelINS_4gemm6kernel13GemmUniversalIN4cute5tupleIJiiiiEEENS1_10collective13CollectiveMmaINS1_35MainloopSm100TmaUmmaWarpSpecializedILi3ELi2ELi4ENS5_IJNS4_1CILi2EEENSA_ILi1EEESC_EEEEENS5_IJNSA_ILi64EEENSA_ILi176EEENSA_ILi128EEEEEENS_6half_tENS5_IJlSC_lEEESJ_SK_NS4_8TiledMMAINS4_8MMA_AtomIJNS4_20SM100_MMA_F16BF16_SSISJ_SJ_fLi64ELi176ELNS4_4UMMA5MajorE0ELSP_0ELNSO_7ScaleInE0ELSQ_0EEEEEENS4_6LayoutINS5_IJSC_SC_SC_EEENS5_IJNSA_ILi0EEESV_SV_EEEEENS5_IJNS4_10UnderscoreESY_SY_EEEEENS4_13SM90_TMA_LOADENS4_14ComposedLayoutINS4_7SwizzleILi3ELi4ELi3EEENS4_18smem_ptr_flag_bitsILi16EEENST_INS5_IJNSA_ILi8EEESF_EEENS5_IJSF_SC_EEEEEEEvNS4_8identityENS4_23SM90_TMA_LOAD_MULTICASTES1B_vS1C_EENS_8epilogue10collective18CollectiveEpilogueINS1F_23Sm100TmaWarpSpecializedILi2ELi1ELi88ELb1ELb0EEEJSI_NS5_IJNST_ISF_SC_EENST_ISG_SC_EEEEESJ_SK_SJ_SK_NS1F_6fusion15FusionCallbacksIS1J_NS1N_17LinearCombinationISJ_fSJ_fLNS_15FloatRoundStyleE2EEESI_S1M_JEEENS4_5SM1004TMEM4LOAD26SM100_TMEM_LOAD_16dp256b2xES11_NS12_INS13_ILi1ELi4ELi3EEES16_NST_INS5_IJS17_NSA_ILi16EEEEEENS5_IJS1Y_SC_EEEEEEENS4_17SM75_U32x4_LDSM_NENS4_14SM90_TMA_STOREES22_NS4_17SM90_U32x4_STSM_NENS4_39AutoVectorizingCopyWithAssumedAlignmentILi128EEEEEEvvEEEEvNT_6ParamsE)
        /*07dc*/ 	.short	0x0380
        /*07de*/ 	.short	0x0800


	//----- nvinfo : EIATTR_SW_WAR
	.align		4
.L_55:
        /*07e0*/ 	.byte	0x04, 0x36
        /*07e2*/ 	.short	(.L_57 - .L_56)
.L_56:
        /*07e4*/ 	.word	0x00000008
.L_57:


//--------------------- .nv.callgraph             --------------------------
	.section	.nv.callgraph,"",@"SHT_CUDA_CALLGRAPH"
	.align	4
	.sectionentsize	8
	.align		4
        /*0000*/ 	.word	0x00000000
	.align		4
        /*0004*/ 	.word	0xffffffff
	.align		4
        /*0008*/ 	.word	index@(_ZN7cutlass13device_kernelINS_4gemm6kernel13GemmUniversalIN4cute5tupleIJiiiiEEENS1_10collective13CollectiveMmaINS1_35MainloopSm100TmaUmmaWarpSpecializedILi3ELi2ELi4ENS5_IJNS4_1CILi2EEENSA_ILi1EEESC_EEEEENS5_IJNSA_ILi64EEENSA_ILi176EEENSA_ILi128EEEEEENS_6half_tENS5_IJlSC_lEEESJ_SK_NS4_8TiledMMAINS4_8MMA_AtomIJNS4_20SM100_MMA_F16BF16_SSISJ_SJ_fLi64ELi176ELNS4_4UMMA5MajorE0ELSP_0ELNSO_7ScaleInE0ELSQ_0EEEEEENS4_6LayoutINS5_IJSC_SC_SC_EEENS5_IJNSA_ILi0EEESV_SV_EEEEENS5_IJNS4_10UnderscoreESY_SY_EEEEENS4_13SM90_TMA_LOADENS4_14ComposedLayoutINS4_7SwizzleILi3ELi4ELi3EEENS4_18smem_ptr_flag_bitsILi16EEENST_INS5_IJNSA_ILi8EEESF_EEENS5_IJSF_SC_EEEEEEEvNS4_8identityENS4_23SM90_TMA_LOAD_MULTICASTES1B_vS1C_EENS_8epilogue10collective18CollectiveEpilogueINS1F_23Sm100TmaWarpSpecializedILi2ELi1ELi88ELb1ELb0EEEJSI_NS5_IJNST_ISF_SC_EENST_ISG_SC_EEEEESJ_SK_SJ_SK_NS1F_6fusion15FusionCallbacksIS1J_NS1N_17LinearCombinationISJ_fSJ_fLNS_15FloatRoundStyleE2EEESI_S1M_JEEENS4_5SM1004TMEM4LOAD26SM100_TMEM_LOAD_16dp256b2xES11_NS12_INS13_ILi1ELi4ELi3EEES16_NST_INS5_IJS17_NSA_ILi16EEEEEENS5_IJS1Y_SC_EEEEEEENS4_17SM75_U32x4_LDSM_NENS4_14SM90_TMA_STOREES22_NS4_17SM90_U32x4_STSM_NENS4_39AutoVectorizingCopyWithAssumedAlignmentILi128EEEEEEvvEEEEvNT_6ParamsE)
	.align		4
        /*000c*/ 	.word	index@(__assertfail)
	.align		4
        /*0010*/ 	.word	0x00000000
	.align		4
        /*0014*/ 	.word	0xfffffffe
	.align		4
        /*0018*/ 	.word	0x00000000
	.align		4
        /*001c*/ 	.word	0xfffffffd
	.align		4
        /*0020*/ 	.word	0x00000000
	.align		4
        /*0024*/ 	.word	0xfffffffc


//--------------------- .nv.constant4             --------------------------
	.section	.nv.constant4,"a",@progbits
	.align	8
	.align		8
.nv.constant4:
        /*0000*/ 	.dword	__assertfail
	.align		8
        /*0008*/ 	.dword	__unnamed_1
	.align		8
        /*0010*/ 	.dword	__unnamed_2
	.align		8
        /*0018*/ 	.dword	_ZN39_INTERNAL_17675169_4_k_cu_1ed43c6c_30304cuda3std3__45__cpo5beginE
	.align		8
        /*0020*/ 	.dword	_ZN39_INTERNAL_17675169_4_k_cu_1ed43c6c_30304cuda3std3__45__cpo3endE
	.align		8
        /*0028*/ 	.dword	_ZN39_INTERNAL_17675169_4_k_cu_1ed43c6c_30304cuda3std3__45__cpo6cbeginE
	.align		8
        /*0030*/ 	.dword	_ZN39_INTERNAL_17675169_4_k_cu_1ed43c6c_30304cuda3std3__45__cpo4cendE
	.align		8
        /*0038*/ 	.dword	_ZN39_INTERNAL_17675169_4_k_cu_1ed43c6c_30304cuda3std3__441_GLOBAL__N__17675169_4_k_cu_1ed43c6c_30306ignoreE
	.align		8
        /*0040*/ 	.dword	_ZN39_INTERNAL_17675169_4_k_cu_1ed43c6c_30304cuda3std3__419piecewise_constructE
	.align		8
        /*0048*/ 	.dword	_ZN39_INTERNAL_17675169_4_k_cu_1ed43c6c_30304cuda3std3__48in_placeE
	.align		8
        /*0050*/ 	.dword	_ZN39_INTERNAL_17675169_4_k_cu_1ed43c6c_30304cuda3std6ranges3__45__cpo4swapE
	.align		8
        /*0058*/ 	.dword	_ZN39_INTERNAL_17675169_4_k_cu_1ed43c6c_30304cuda3std6ranges3__45__cpo9iter_moveE
	.align		8
        /*0060*/ 	.dword	_ZN39_INTERNAL_17675169_4_k_cu_1ed43c6c_30304cute7productE
	.align		8
        /*0068*/ 	.dword	_ZN39_INTERNAL_17675169_4_k_cu_1ed43c6c_30304cute1_E
	.align		8
        /*0070*/ 	.dword	$str$25
	.align		8
        /*0078*/ 	.dword	$str$26
	.align		8
        /*0080*/ 	.dword	$str$27
	.align		8
        /*0088*/ 	.dword	$str$28


//--------------------- .text._ZN7cutlass13device_kernelINS_4gemm6kernel13GemmUniversalIN4cute5tupleIJiiiiEEENS1_10collective13CollectiveMmaINS1_35MainloopSm100TmaUmmaWarpSpecializedILi3ELi2ELi4ENS5_IJNS4_1CILi2EEENSA_ILi1EEESC_EEEEENS5_IJNSA_ILi64EEENSA_ILi176EEENSA_ILi128EEEEEENS_6half_tENS5_IJlSC_lEEESJ_SK_NS4_8TiledMMAINS4_8MMA_AtomIJNS4_20SM100_MMA_F16BF16_SSISJ_SJ_fLi64ELi176ELNS4_4UMMA5MajorE0ELSP_0ELNSO_7ScaleInE0ELSQ_0EEEEEENS4_6LayoutINS5_IJSC_SC_SC_EEENS5_IJNSA_ILi0EEESV_SV_EEEEENS5_IJNS4_10UnderscoreESY_SY_EEEEENS4_13SM90_TMA_LOADENS4_14ComposedLayoutINS4_7SwizzleILi3ELi4ELi3EEENS4_18smem_ptr_flag_bitsILi16EEENST_INS5_IJNSA_ILi8EEESF_EEENS5_IJSF_SC_EEEEEEEvNS4_8identityENS4_23SM90_TMA_LOAD_MULTICASTES1B_vS1C_EENS_8epilogue10collective18CollectiveEpilogueINS1F_23Sm100TmaWarpSpecializedILi2ELi1ELi88ELb1ELb0EEEJSI_NS5_IJNST_ISF_SC_EENST_ISG_SC_EEEEESJ_SK_SJ_SK_NS1F_6fusion15FusionCallbacksIS1J_NS1N_17LinearCombinationISJ_fSJ_fLNS_15FloatRoundStyleE2EEESI_S1M_JEEENS4_5SM1004TMEM4LOAD26SM100_TMEM_LOAD_16dp256b2xES11_NS12_INS13_ILi1ELi4ELi3EEES16_NST_INS5_IJS17_NSA_ILi16EEEEEENS5_IJS1Y_SC_EEEEEEENS4_17SM75_U32x4_LDSM_NENS4_14SM90_TMA_STOREES22_NS4_17SM90_U32x4_STSM_NENS4_39AutoVectorizingCopyWithAssumedAlignmentILi128EEEEEEvvEEEEvNT_6ParamsE --------------------------
	.section	.text._ZN7cutlass13device_kernelINS_4gemm6kernel13GemmUniversalIN4cute5tupleIJiiiiEEENS1_10collective13CollectiveMmaINS1_35MainloopSm100TmaUmmaWarpSpecializedILi3ELi2ELi4ENS5_IJNS4_1CILi2EEENSA_ILi1EEESC_EEEEENS5_IJNSA_ILi64EEENSA_ILi176EEENSA_ILi128EEEEEENS_6half_tENS5_IJlSC_lEEESJ_SK_NS4_8TiledMMAINS4_8MMA_AtomIJNS4_20SM100_MMA_F16BF16_SSISJ_SJ_fLi64ELi176ELNS4_4UMMA5MajorE0ELSP_0ELNSO_7ScaleInE0ELSQ_0EEEEEENS4_6LayoutINS5_IJSC_SC_SC_EEENS5_IJNSA_ILi0EEESV_SV_EEEEENS5_IJNS4_10UnderscoreESY_SY_EEEEENS4_13SM90_TMA_LOADENS4_14ComposedLayoutINS4_7SwizzleILi3ELi4ELi3EEENS4_18smem_ptr_flag_bitsILi16EEENST_INS5_IJNSA_ILi8EEESF_EEENS5_IJSF_SC_EEEEEEEvNS4_8identityENS4_23SM90_TMA_LOAD_MULTICASTES1B_vS1C_EENS_8epilogue10collective18CollectiveEpilogueINS1F_23Sm100TmaWarpSpecializedILi2ELi1ELi88ELb1ELb0EEEJSI_NS5_IJNST_ISF_SC_EENST_ISG_SC_EEEEESJ_SK_SJ_SK_NS1F_6fusion15FusionCallbacksIS1J_NS1N_17LinearCombinationISJ_fSJ_fLNS_15FloatRoundStyleE2EEESI_S1M_JEEENS4_5SM1004TMEM4LOAD26SM100_TMEM_LOAD_16dp256b2xES11_NS12_INS13_ILi1ELi4ELi3EEES16_NST_INS5_IJS17_NSA_ILi16EEEEEENS5_IJS1Y_SC_EEEEEEENS4_17SM75_U32x4_LDSM_NENS4_14SM90_TMA_STOREES22_NS4_17SM90_U32x4_STSM_NENS4_39AutoVectorizingCopyWithAssumedAlignmentILi128EEEEEEvvEEEEvNT_6ParamsE,"ax",@progbits
	.align	128
.text._ZN7cutlass13device_kernelINS_4gemm6kernel13GemmUniversalIN4cute5tupleIJiiiiEEENS1_10collective13CollectiveMmaINS1_35MainloopSm100TmaUmmaWarpSpecializedILi3ELi2ELi4ENS5_IJNS4_1CILi2EEENSA_ILi1EEESC_EEEEENS5_IJNSA_ILi64EEENSA_ILi176EEENSA_ILi128EEEEEENS_6half_tENS5_IJlSC_lEEESJ_SK_NS4_8TiledMMAINS4_8MMA_AtomIJNS4_20SM100_MMA_F16BF16_SSISJ_SJ_fLi64ELi176ELNS4_4UMMA5MajorE0ELSP_0ELNSO_7ScaleInE0ELSQ_0EEEEEENS4_6LayoutINS5_IJSC_SC_SC_EEENS5_IJNSA_ILi0EEESV_SV_EEEEENS5_IJNS4_10UnderscoreESY_SY_EEEEENS4_13SM90_TMA_LOADENS4_14ComposedLayoutINS4_7SwizzleILi3ELi4ELi3EEENS4_18smem_ptr_flag_bitsILi16EEENST_INS5_IJNSA_ILi8EEESF_EEENS5_IJSF_SC_EEEEEEEvNS4_8identityENS4_23SM90_TMA_LOAD_MULTICASTES1B_vS1C_EENS_8epilogue10collective18CollectiveEpilogueINS1F_23Sm100TmaWarpSpecializedILi2ELi1ELi88ELb1ELb0EEEJSI_NS5_IJNST_ISF_SC_EENST_ISG_SC_EEEEESJ_SK_SJ_SK_NS1F_6fusion15FusionCallbacksIS1J_NS1N_17LinearCombinationISJ_fSJ_fLNS_15FloatRoundStyleE2EEESI_S1M_JEEENS4_5SM1004TMEM4LOAD26SM100_TMEM_LOAD_16dp256b2xES11_NS12_INS13_ILi1ELi4ELi3EEES16_NST_INS5_IJS17_NSA_ILi16EEEEEENS5_IJS1Y_SC_EEEEEEENS4_17SM75_U32x4_LDSM_NENS4_14SM90_TMA_STOREES22_NS4_17SM90_U32x4_STSM_NENS4_39AutoVectorizingCopyWithAssumedAlignmentILi128EEEEEEvvEEEEvNT_6ParamsE:
        .type           _ZN7cutlass13device_kernelINS_4gemm6kernel13GemmUniversalIN4cute5tupleIJiiiiEEENS1_10collective13CollectiveMmaINS1_35MainloopSm100TmaUmmaWarpSpecializedILi3ELi2ELi4ENS5_IJNS4_1CILi2EEENSA_ILi1EEESC_EEEEENS5_IJNSA_ILi64EEENSA_ILi176EEENSA_ILi128EEEEEENS_6half_tENS5_IJlSC_lEEESJ_SK_NS4_8TiledMMAINS4_8MMA_AtomIJNS4_20SM100_MMA_F16BF16_SSISJ_SJ_fLi64ELi176ELNS4_4UMMA5MajorE0ELSP_0ELNSO_7ScaleInE0ELSQ_0EEEEEENS4_6LayoutINS5_IJSC_SC_SC_EEENS5_IJNSA_ILi0EEESV_SV_EEEEENS5_IJNS4_10UnderscoreESY_SY_EEEEENS4_13SM90_TMA_LOADENS4_14ComposedLayoutINS4_7SwizzleILi3ELi4ELi3EEENS4_18smem_ptr_flag_bitsILi16EEENST_INS5_IJNSA_ILi8EEESF_EEENS5_IJSF_SC_EEEEEEEvNS4_8identityENS4_23SM90_TMA_LOAD_MULTICASTES1B_vS1C_EENS_8epilogue10collective18CollectiveEpilogueINS1F_23Sm100TmaWarpSpecializedILi2ELi1ELi88ELb1ELb0EEEJSI_NS5_IJNST_ISF_SC_EENST_ISG_SC_EEEEESJ_SK_SJ_SK_NS1F_6fusion15FusionCallbacksIS1J_NS1N_17LinearCombinationISJ_fSJ_fLNS_15FloatRoundStyleE2EEESI_S1M_JEEENS4_5SM1004TMEM4LOAD26SM100_TMEM_LOAD_16dp256b2xES11_NS12_INS13_ILi1ELi4ELi3EEES16_NST_INS5_IJS17_NSA_ILi16EEEEEENS5_IJS1Y_SC_EEEEEEENS4_17SM75_U32x4_LDSM_NENS4_14SM90_TMA_STOREES22_NS4_17SM90_U32x4_STSM_NENS4_39AutoVectorizingCopyWithAssumedAlignmentILi128EEEEEEvvEEEEvNT_6ParamsE,@function
        .size           _ZN7cutlass13device_kernelINS_4gemm6kernel13GemmUniversalIN4cute5tupleIJiiiiEEENS1_10collective13CollectiveMmaINS1_35MainloopSm100TmaUmmaWarpSpecializedILi3ELi2ELi4ENS5_IJNS4_1CILi2EEENSA_ILi1EEESC_EEEEENS5_IJNSA_ILi64EEENSA_ILi176EEENSA_ILi128EEEEEENS_6half_tENS5_IJlSC_lEEESJ_SK_NS4_8TiledMMAINS4_8MMA_AtomIJNS4_20SM100_MMA_F16BF16_SSISJ_SJ_fLi64ELi176ELNS4_4UMMA5MajorE0ELSP_0ELNSO_7ScaleInE0ELSQ_0EEEEEENS4_6LayoutINS5_IJSC_SC_SC_EEENS5_IJNSA_ILi0EEESV_SV_EEEEENS5_IJNS4_10UnderscoreESY_SY_EEEEENS4_13SM90_TMA_LOADENS4_14ComposedLayoutINS4_7SwizzleILi3ELi4ELi3EEENS4_18smem_ptr_flag_bitsILi16EEENST_INS5_IJNSA_ILi8EEESF_EEENS5_IJSF_SC_EEEEEEEvNS4_8identityENS4_23SM90_TMA_LOAD_MULTICASTES1B_vS1C_EENS_8epilogue10collective18CollectiveEpilogueINS1F_23Sm100TmaWarpSpecializedILi2ELi1ELi88ELb1ELb0EEEJSI_NS5_IJNST_ISF_SC_EENST_ISG_SC_EEEEESJ_SK_SJ_SK_NS1F_6fusion15FusionCallbacksIS1J_NS1N_17LinearCombinationISJ_fSJ_fLNS_15FloatRoundStyleE2EEESI_S1M_JEEENS4_5SM1004TMEM4LOAD26SM100_TMEM_LOAD_16dp256b2xES11_NS12_INS13_ILi1ELi4ELi3EEES16_NST_INS5_IJS17_NSA_ILi16EEEEEENS5_IJS1Y_SC_EEEEEEENS4_17SM75_U32x4_LDSM_NENS4_14SM90_TMA_STOREES22_NS4_17SM90_U32x4_STSM_NENS4_39AutoVectorizingCopyWithAssumedAlignmentILi128EEEEEEvvEEEEvNT_6ParamsE,(.L_x_151 - _ZN7cutlass13device_kernelINS_4gemm6kernel13GemmUniversalIN4cute5tupleIJiiiiEEENS1_10collective13CollectiveMmaINS1_35MainloopSm100TmaUmmaWarpSpecializedILi3ELi2ELi4ENS5_IJNS4_1CILi2EEENSA_ILi1EEESC_EEEEENS5_IJNSA_ILi64EEENSA_ILi176EEENSA_ILi128EEEEEENS_6half_tENS5_IJlSC_lEEESJ_SK_NS4_8TiledMMAINS4_8MMA_AtomIJNS4_20SM100_MMA_F16BF16_SSISJ_SJ_fLi64ELi176ELNS4_4UMMA5MajorE0ELSP_0ELNSO_7ScaleInE0ELSQ_0EEEEEENS4_6LayoutINS5_IJSC_SC_SC_EEENS5_IJNSA_ILi0EEESV_SV_EEEEENS5_IJNS4_10UnderscoreESY_SY_EEEEENS4_13SM90_TMA_LOADENS4_14ComposedLayoutINS4_7SwizzleILi3ELi4ELi3EEENS4_18smem_ptr_flag_bitsILi16EEENST_INS5_IJNSA_ILi8EEESF_EEENS5_IJSF_SC_EEEEEEEvNS4_8identityENS4_23SM90_TMA_LOAD_MULTICASTES1B_vS1C_EENS_8epilogue10collective18CollectiveEpilogueINS1F_23Sm100TmaWarpSpecializedILi2ELi1ELi88ELb1ELb0EEEJSI_NS5_IJNST_ISF_SC_EENST_ISG_SC_EEEEESJ_SK_SJ_SK_NS1F_6fusion15FusionCallbacksIS1J_NS1N_17LinearCombinationISJ_fSJ_fLNS_15FloatRoundStyleE2EEESI_S1M_JEEENS4_5SM1004TMEM4LOAD26SM100_TMEM_LOAD_16dp256b2xES11_NS12_INS13_ILi1ELi4ELi3EEES16_NST_INS5_IJS17_NSA_ILi16EEEEEENS5_IJS1Y_SC_EEEEEEENS4_17SM75_U32x4_LDSM_NENS4_14SM90_TMA_STOREES22_NS4_17SM90_U32x4_STSM_NENS4_39AutoVectorizingCopyWithAssumedAlignmentILi128EEEEEEvvEEEEvNT_6ParamsE)
        .other          _ZN7cutlass13device_kernelINS_4gemm6kernel13GemmUniversalIN4cute5tupleIJiiiiEEENS1_10collective13CollectiveMmaINS1_35MainloopSm100TmaUmmaWarpSpecializedILi3ELi2ELi4ENS5_IJNS4_1CILi2EEENSA_ILi1EEESC_EEEEENS5_IJNSA_ILi64EEENSA_ILi176EEENSA_ILi128EEEEEENS_6half_tENS5_IJlSC_lEEESJ_SK_NS4_8TiledMMAINS4_8MMA_AtomIJNS4_20SM100_MMA_F16BF16_SSISJ_SJ_fLi64ELi176ELNS4_4UMMA5MajorE0ELSP_0ELNSO_7ScaleInE0ELSQ_0EEEEEENS4_6LayoutINS5_IJSC_SC_SC_EEENS5_IJNSA_ILi0EEESV_SV_EEEEENS5_IJNS4_10UnderscoreESY_SY_EEEEENS4_13SM90_TMA_LOADENS4_14ComposedLayoutINS4_7SwizzleILi3ELi4ELi3EEENS4_18smem_ptr_flag_bitsILi16EEENST_INS5_IJNSA_ILi8EEESF_EEENS5_IJSF_SC_EEEEEEEvNS4_8identityENS4_23SM90_TMA_LOAD_MULTICASTES1B_vS1C_EENS_8epilogue10collective18CollectiveEpilogueINS1F_23Sm100TmaWarpSpecializedILi2ELi1ELi88ELb1ELb0EEEJSI_NS5_IJNST_ISF_SC_EENST_ISG_SC_EEEEESJ_SK_SJ_SK_NS1F_6fusion15FusionCallbacksIS1J_NS1N_17LinearCombinationISJ_fSJ_fLNS_15FloatRoundStyleE2EEESI_S1M_JEEENS4_5SM1004TMEM4LOAD26SM100_TMEM_LOAD_16dp256b2xES11_NS12_INS13_ILi1ELi4ELi3EEES16_NST_INS5_IJS17_NSA_ILi16EEEEEENS5_IJS1Y_SC_EEEEEEENS4_17SM75_U32x4_LDSM_NENS4_14SM90_TMA_STOREES22_NS4_17SM90_U32x4_STSM_NENS4_39AutoVectorizingCopyWithAssumedAlignmentILi128EEEEEEvvEEEEvNT_6ParamsE,@"STO_CUDA_ENTRY STV_DEFAULT"
_ZN7cutlass13device_kernelINS_4gemm6kernel13GemmUniversalIN4cute5tupleIJiiiiEEENS1_10collective13CollectiveMmaINS1_35MainloopSm100TmaUmmaWarpSpecializedILi3ELi2ELi4ENS5_IJNS4_1CILi2EEENSA_ILi1EEESC_EEEEENS5_IJNSA_ILi64EEENSA_ILi176EEENSA_ILi128EEEEEENS_6half_tENS5_IJlSC_lEEESJ_SK_NS4_8TiledMMAINS4_8MMA_AtomIJNS4_20SM100_MMA_F16BF16_SSISJ_SJ_fLi64ELi176ELNS4_4UMMA5MajorE0ELSP_0ELNSO_7ScaleInE0ELSQ_0EEEEEENS4_6LayoutINS5_IJSC_SC_SC_EEENS5_IJNSA_ILi0EEESV_SV_EEEEENS5_IJNS4_10UnderscoreESY_SY_EEEEENS4_13SM90_TMA_LOADENS4_14ComposedLayoutINS4_7SwizzleILi3ELi4ELi3EEENS4_18smem_ptr_flag_bitsILi16EEENST_INS5_IJNSA_ILi8EEESF_EEENS5_IJSF_SC_EEEEEEEvNS4_8identityENS4_23SM90_TMA_LOAD_MULTICASTES1B_vS1C_EENS_8epilogue10collective18CollectiveEpilogueINS1F_23Sm100TmaWarpSpecializedILi2ELi1ELi88ELb1ELb0EEEJSI_NS5_IJNST_ISF_SC_EENST_ISG_SC_EEEEESJ_SK_SJ_SK_NS1F_6fusion15FusionCallbacksIS1J_NS1N_17LinearCombinationISJ_fSJ_fLNS_15FloatRoundStyleE2EEESI_S1M_JEEENS4_5SM1004TMEM4LOAD26SM100_TMEM_LOAD_16dp256b2xES11_NS12_INS13_ILi1ELi4ELi3EEES16_NST_INS5_IJS17_NSA_ILi16EEEEEENS5_IJS1Y_SC_EEEEEEENS4_17SM75_U32x4_LDSM_NENS4_14SM90_TMA_STOREES22_NS4_17SM90_U32x4_STSM_NENS4_39AutoVectorizingCopyWithAssumedAlignmentILi128EEEEEEvvEEEEvNT_6ParamsE:
[----:B------:R-:W1:Y:S01]  /*0000*/  LDC R1, c[0x0][0x37c] ;  /* 0x0000df00ff017b82 */ /* 0x000e620000000800 */
[----:B------:R-:W2:Y:S01]  /*0010*/  S2R R226, SR_TID.X ;  /* 0x0000000000e27919 */ /* 0x000ea20000002100 */
[----:B------:R-:W3:Y:S01]  /*0020*/  LDCU.64 UR8, c[0x0][0x890] ;  /* 0x00011200ff0877ac */ /* 0x000ee20008000a00 */
[----:B------:R-:W-:Y:S02]  /*0030*/  PRMT R206, RZ, 0x7610, R206 ;  /* 0x00007610ffce7816 */ /* 0x000fe400000000ce */
[----:B------:R-:W-:Y:S01]  /*0040*/  ELECT P3, URZ, PT ;  /* 0x0000000000ff782f */ /* 0x000fe20003860000 */
[----:B---3--:R-:W-:-:S04]  /*0050*/  UISETP.NE.U32.AND UP0, UPT, UR8, URZ, UPT ;  /* 0x000000ff0800728c */ /* 0x008fc8000bf05070 */
[----:B------:R-:W-:Y:S01]  /*0060*/  UISETP.NE.AND.EX UP0, UPT, UR9, URZ, UPT, UP0 ;  /* 0x000000ff0900728c */ /* 0x000fe2000bf05300 */
[----:B--2---:R-:W-:-:S05]  /*0070*/  SHF.R.U32.HI R207, RZ, 0x5, R226 ;  /* 0x00000005ffcf7819 */ /* 0x004fca00000116e2 */
[----:B------:R-:W2:Y:S02]  /*0080*/  SHFL.IDX PT, R0, R207, RZ, 0x1f ;  /* 0x00001fffcf007589 */ /* 0x000ea400000e0000 */
[----:B--2---:R-:W-:Y:S01]  /*0090*/  R2UR UR20, R0 ;  /* 0x00000000001472ca */ /* 0x004fe200000e0000 */
[----:B-1----:R-:W-:-:S14]  /*00a0*/  BRA.U UP0, `(.L_x_0) ;  /* 0x0000000100307547 */ /* 0x002fdc000b800000 */
[----:B------:R-:W1:Y:S02]  /*00b0*/  LDCU.64 UR4, c[0x0][0x888] ;  /* 0x00011100ff0477ac */ /* 0x000e640008000a00 */
[----:B-1----:R-:W-:-:S04]  /*00c0*/  UISETP.NE.U32.AND UP0, UPT, UR4, URZ, UPT ;  /* 0x000000ff0400728c */ /* 0x002fc8000bf05070 */
[----:B------:R-:W-:-:S09]  /*00d0*/  UISETP.NE.AND.EX UP0, UPT, UR5, URZ, UPT, UP0 ;  /* 0x000000ff0500728c */ /* 0x000fd2000bf05300 */
[----:B------:R-:W-:Y:S05]  /*00e0*/  BRA.U !UP0, `(.L_x_1) ;  /* 0x0000000108147547 */ /* 0x000fea000b800000 */
[----:B------:R-:W1:Y:S01]  /*00f0*/  LDC.64 R2, c[0x0][0x888] ;  /* 0x00022200ff027b82 */ /* 0x000e620000000a00 */
[----:B------:R-:W1:Y:S02]  /*0100*/  LDCU.64 UR4, c[0x0][0x358] ;  /* 0x00006b00ff0477ac */ /* 0x000e640008000a00 */
[----:B-1----:R1:W5:Y:S01]  /*0110*/  LDG.E R107, desc[UR4][R2.64] ;  /* 0x00000004026b7981 */ /* 0x002362000c1e1900 */
[----:B------:R-:W-:Y:S01]  /*0120*/  HFMA2 R206, -RZ, RZ, 0, 5.9604644775390625e-08 ;  /* 0x00000001ffce7431 */ /* 0x000fe200000001ff */
[----:B------:R-:W-:Y:S05]  /*0130*/  BRA `(.L_x_0) ;  /* 0x00000000000c7947 */ /* 0x000fea0003800000 */
.L_x_1:
[----:B------:R-:W1:Y:S01]  /*0140*/  LDCU UR4, c[0x0][0x880] ;  /* 0x00011000ff0477ac */ /* 0x000e620008000800 */
[----:B------:R-:W-:Y:S01]  /*0150*/  HFMA2 R206, -RZ, RZ, 0, 5.9604644775390625e-08 ;  /* 0x00000001ffce7431 */ /* 0x000fe200000001ff */
[----:B-1----:R-:W-:-:S07]  /*0160*/  MOV R107, UR4 ;  /* 0x00000004006b7c02 */ /* 0x002fce0008000f00 */
.L_x_0:
[----:B------:R-:W2:Y:S02]  /*0170*/  LDCU.64 UR4, c[0x0][0x8b0] ;  /* 0x00011600ff0477ac */ /* 0x000ea40008000a00 */
[----:B--2---:R-:W-:-:S04]  /*0180*/  UISETP.NE.U32.AND UP0, UPT, UR4, URZ, UPT ;  /* 0x000000ff0400728c */ /* 0x004fc8000bf05070 */
[----:B------:R-:W-:-:S09]  /*0190*/  UISETP.NE.AND.EX UP0, UPT, UR5, URZ, UPT, UP0 ;  /* 0x000000ff0500728c */ /* 0x000fd2000bf05300 */
[----:B------:R-:W-:Y:S05]  /*01a0*/  BRA.U UP0, `(.L_x_2) ;  /* 0x0000000100287547 */ /* 0x000fea000b800000 */
[----:B------:R-:W2:Y:S02]  /*01b0*/  LDCU.64 UR4, c[0x0][0x8a8] ;  /* 0x00011500ff0477ac */ /* 0x000ea40008000a00 */
[----:B--2---:R-:W-:-:S04]  /*01c0*/  UISETP.NE.U32.AND UP0, UPT, UR4, URZ, UPT ;  /* 0x000000ff0400728c */ /* 0x004fc8000bf05070 */
[----:B------:R-:W-:-:S09]  /*01d0*/  UISETP.NE.AND.EX UP0, UPT, UR5, URZ, UPT, UP0 ;  /* 0x000000ff0500728c */ /* 0x000fd2000bf05300 */
[----:B------:R-:W-:Y:S05]  /*01e0*/  BRA.U !UP0, `(.L_x_3) ;  /* 0x0000000108107547 */ /* 0x000fea000b800000 */
[----:B-1----:R-:W1:Y:S01]  /*01f0*/  LDC.64 R2, c[0x0][0x8a8] ;  /* 0x00022a00ff027b82 */ /* 0x002e620000000a00 */
[----:B------:R-:W1:Y:S02]  /*0200*/  LDCU.64 UR4, c[0x0][0x358] ;  /* 0x00006b00ff0477ac */ /* 0x000e640008000a00 */
[----:B-1----:R2:W5:Y:S01]  /*0210*/  LDG.E R105, desc[UR4][R2.64] ;  /* 0x0000000402697981 */ /* 0x002562000c1e1900 */
[----:B------:R-:W-:Y:S05]  /*0220*/  BRA `(.L_x_2) ;  /* 0x0000000000087947 */ /* 0x000fea0003800000 */
.L_x_3:
[----:B------:R-:W2:Y:S02]  /*0230*/  LDCU UR4, c[0x0][0x8a0] ;  /* 0x00011400ff0477ac */ /* 0x000ea40008000800 */
[----:B--2---:R-:W-:Y:S02]  /*0240*/  MOV R105, UR4 ;  /* 0x0000000400697c02 */ /* 0x004fe40008000f00 */
.L_x_2:
[----:B------:R-:W-:Y:S01]  /*0250*/  IMAD.U32 R0, RZ, RZ, UR20 ;  /* 0x00000014ff007e24 */ /* 0x000fe2000f8e00ff */
[----:B------:R-:W-:Y:S04]  /*0260*/  BSSY.RECONVERGENT B0, `(.L_x_4) ;  /* 0x000000c000007945 */ /* 0x000fe80003800200 */
[C---:B------:R-:W-:Y:S02]  /*0270*/  ISETP.NE.OR P1, PT, R0.reuse, 0x1, !P3 ;  /* 0x000000010000780c */ /* 0x040fe40005f25670 */
[----:B------:R-:W-:-:S11]  /*0280*/  ISETP.NE.OR P0, PT, R0, 0x3, !P3 ;  /* 0x000000030000780c */ /* 0x000fd60005f05670 */
[----:B------:R-:W-:Y:S05]  /*0290*/  @P1 BRA `(.L_x_5) ;  /* 0x0000000000201947 */ /* 0x000fea0003800000 */
[----:B------:R-:W3:Y:S02]  /*02a0*/  LDCU.64 UR4, c[0x0][0x348] ;  /* 0x00006900ff0477ac */ /* 0x000ee40008000a00 */
[----:B---3--:R-:W-:Y:S02]  /*02b0*/  UIADD3 UR6, UP1, UPT, UR4, 0x80, URZ ;  /* 0x0000008004067890 */ /* 0x008fe4000ff3e0ff */
[----:B------:R-:W-:Y:S02]  /*02c0*/  UIADD3 UR4, UP0, UPT, UR4, 0x180, URZ ;  /* 0x0000018004047890 */ /* 0x000fe4000ff1e0ff */
[----:B------:R-:W-:Y:S02]  /*02d0*/  UIADD3.X UR7, UPT, UPT, URZ, UR5, URZ, UP1, !UPT ;  /* 0x00000005ff077290 */ /* 0x000fe40008ffe4ff */
[----:B------:R-:W-:-:S07]  /*02e0*/  UIADD3.X UR5, UPT, UPT, URZ, UR5, URZ, UP0, !UPT ;  /* 0x00000005ff057290 */ /* 0x000fce00087fe4ff */
[----:B------:R3:W-:Y:S02]  /*02f0*/  UTMACCTL.PF [UR6] ;  /* 0x00000000060079b9 */ /* 0x0007e40008040000 */
[----:B------:R3:W-:Y:S02]  /*0300*/  UTMACCTL.PF [UR4] ;  /* 0x00000000040079b9 */ /* 0x0007e40008040000 */
[----:B---3--:R-:W-:Y:S01]  /*0310*/  NOP ;  /* 0x0000000000007918 */ /* 0x008fe20000000000 */
.L_x_5:
[----:B------:R-:W-:Y:S05]  /*0320*/  BSYNC.RECONVERGENT B0 ;  /* 0x0000000000007941 */ /* 0x000fea0003800200 */
.L_x_4:
[----:B------:R-:W-:Y:S04]  /*0330*/  BSSY.RECONVERGENT B0, `(.L_x_6) ;  /* 0x000000a000007945 */ /* 0x000fe80003800200 */
        /* <DEDUP_REMOVED lines=9> */
.L_x_7:
[----:B------:R-:W-:Y:S05]  /*03d0*/  BSYNC.RECONVERGENT B0 ;  /* 0x0000000000007941 */ /* 0x000fea0003800200 */
.L_x_6:
[----:B------:R-:W3:Y:S01]  /*03e0*/  LDCU.64 UR4, c[0x0][0x888] ;  /* 0x00011100ff0477ac */ /* 0x000ee20008000a00 */
[----:B------:R-:W-:Y:S02]  /*03f0*/  UISETP.EQ.U32.AND UP1, UPT, UR8, URZ, UPT ;  /* 0x000000ff0800728c */ /* 0x000fe4000bf22070 */
[----:B------:R-:W-:Y:S02]  /*0400*/  UPLOP3.LUT UP3, UPT, UPT, UPT, UPT, 0x80, 0x8 ;  /* 0x000000000008789c */ /* 0x000fe40003f6f070 */
[----:B---3--:R-:W-:-:S04]  /*0410*/  UISETP.NE.U32.AND UP0, UPT, UR4, URZ, UPT ;  /* 0x000000ff0400728c */ /* 0x008fc8000bf05070 */
[----:B------:R-:W-:-:S04]  /*0420*/  UISETP.NE.AND.EX UP2, UPT, UR5, URZ, UPT, UP0 ;  /* 0x000000ff0500728c */ /* 0x000fc8000bf45300 */
[----:B------:R-:W-:-:S04]  /*0430*/  UISETP.EQ.OR.EX UP4, UPT, UR9, URZ, !UP2, UP1 ;  /* 0x000000ff0900728c */ /* 0x000fc8000d782710 */
[----:B------:R-:W-:-:S06]  /*0440*/  UP2UR UR4, UPR, URZ, 0x10 ;  /* 0x00000010ff047883 */ /* 0x000fcc0008000000 */
[----:B------:R-:W-:Y:S01]  /*0450*/  MOV R220, UR4 ;  /* 0x0000000400dc7c02 */ /* 0x000fe20008000f00 */
[----:B------:R-:W-:Y:S06]  /*0460*/  BRA.U !UP4, `(.L_x_8) ;  /* 0x000000010c207547 */ /* 0x000fec000b800000 */
[----:B------:R-:W-:Y:S01]  /*0470*/  UISETP.NE.U32.AND UP1, UPT, UR8, URZ, UPT ;  /* 0x000000ff0800728c */ /* 0x000fe2000bf25070 */
[----:B-----5:R-:W-:Y:S01]  /*0480*/  FSETP.NEU.AND P0, PT, R107, RZ, PT ;  /* 0x000000ff6b00720b */ /* 0x020fe20003f0d000 */
[----:B------:R-:W-:Y:S02]  /*0490*/  USEL UR4, URZ, 0xffffffff, UP2 ;  /* 0xffffffffff047887 */ /* 0x000fe40009000000 */
[----:B------:R-:W-:-:S10]  /*04a0*/  UISETP.NE.AND.EX UP1, UPT, UR9, URZ, UPT, UP1 ;  /* 0x000000ff0900728c */ /* 0x000fd4000bf25310 */
[----:B------:R-:W-:Y:S01]  /*04b0*/  VOTEU.ANY UP0, P0 ;  /* 0x0000000000ff7886 */ /* 0x000fe20000000100 */
[----:B------:R-:W-:-:S04]  /*04c0*/  @!UP1 USEL UR4, URZ, 0xffffffff, UP0 ;  /* 0xffffffffff049887 */ /* 0x000fc80008000000 */
[----:B------:R-:W-:-:S04]  /*04d0*/  ULOP3.LUT UR4, UR4, 0x1, URZ, 0xc0, !UPT ;  /* 0x0000000104047892 */ /* 0x000fc8000f8ec0ff */
[----:B------:R-:W-:-:S11]  /*04e0*/  UISETP.NE.U32.AND UP3, UPT, UR4, 0x1, UPT ;  /* 0x000000010400788c */ /* 0x000fd6000bf65070 */
.L_x_8:
[----:B-12---:R-:W1:Y:S01]  /*04f0*/  SHFL.IDX PT, R2, R207, RZ, 0x1f ;  /* 0x00001fffcf027589 */ /* 0x006e6200000e0000 */
[----:B------:R-:W-:Y:S01]  /*0500*/  UISETP.NE.AND UP5, UPT, UR20, 0x2, UPT ;  /* 0x000000021400788c */ /* 0x000fe2000bfa5270 */
[----:B-1----:R-:W-:-:S13]  /*0510*/  ISETP.NE.AND P0, PT, R2, RZ, PT ;  /* 0x000000ff0200720c */ /* 0x002fda0003f05270 */
[----:B------:R-:W-:Y:S05]  /*0520*/  @P0 BRA `(.L_x_9) ;  /* 0x0000000000500947 */ /* 0x000fea0003800000 */
[----:B------:R-:W1:Y:S01]  /*0530*/  S2UR UR4, SR_CgaCtaId ;  /* 0x00000000000479c3 */ /* 0x000e620000008800 */
[----:B------:R-:W-:Y:S01]  /*0540*/  UMOV UR5, 0x400 ;  /* 0x0000040000057882 */ /* 0x000fe20000000000 */
[----:B------:R-:W-:Y:S01]  /*0550*/  UMOV UR8, 0x1 ;  /* 0x0000000100087882 */ /* 0x000fe20000000000 */
[----:B------:R-:W-:Y:S01]  /*0560*/  UMOV UR6, 0x2 ;  /* 0x0000000200067882 */ /* 0x000fe20000000000 */
[----:B------:R-:W-:-:S04]  /*0570*/  UIADD3 UR8, UPT, UPT, -UR8, 0x100000, URZ ;  /* 0x0010000008087890 */ /* 0x000fc8000fffe1ff */
[----:B------:R-:W-:Y:S02]  /*0580*/  USHF.L.U32 UR9, UR8, 0xb, URZ ;  /* 0x0000000b08097899 */ /* 0x000fe400080006ff */
[----:B------:R-:W-:Y:S02]  /*0590*/  USHF.L.U32 UR8, UR8, 0x1, URZ ;  /* 0x0000000108087899 */ /* 0x000fe400080006ff */
[----:B------:R-:W-:-:S04]  /*05a0*/  UIADD3 UR6, UPT, UPT, -UR6, 0x100000, URZ ;  /* 0x0010000006067890 */ /* 0x000fc8000fffe1ff */
[----:B------:R-:W-:Y:S02]  /*05b0*/  USHF.L.U32 UR7, UR6, 0xb, URZ ;  /* 0x0000000b06077899 */ /* 0x000fe400080006ff */
[----:B------:R-:W-:Y:S01]  /*05c0*/  USHF.L.U32 UR6, UR6, 0x1, URZ ;  /* 0x0000000106067899 */ /* 0x000fe200080006ff */
[----:B------:R-:W-:Y:S01]  /*05d0*/  ELECT P0, URZ, PT ;  /* 0x0000000000ff782f */ /* 0x000fe20003800000 */
[----:B-1----:R-:W-:Y:S01]  /*05e0*/  ULEA UR4, UR4, UR5, 0x18 ;  /* 0x0000000504047291 */ /* 0x002fe2000f8ec0ff */
[----:B------:R-:W1:Y:S11]  /*05f0*/  FENCE.VIEW.ASYNC.S ;  /* 0x00000000000073c6 */ /* 0x000e760000000000 */
[----:B-1----:R1:W2:Y:S01]  /*0600*/  SYNCS.EXCH.64 URZ, [UR4], UR8 ;  /* 0x0000000804ff75b2 */ /* 0x0022a20008000100 */
[----:B------:R1:W3:Y:S01]  /*0610*/  SYNCS.EXCH.64 URZ, [UR4+0x18], UR6 ;  /* 0x0000180604ff75b2 */ /* 0x0002e20008000100 */
[----:B------:R1:W4:Y:S01]  /*0620*/  SYNCS.EXCH.64 URZ, [UR4+0x8], UR8 ;  /* 0x0000080804ff75b2 */ /* 0x0003220008000100 */
[----:B------:R1:W1:Y:S01]  /*0630*/  SYNCS.EXCH.64 URZ, [UR4+0x20], UR6 ;  /* 0x0000200604ff75b2 */ /* 0x0002620008000100 */
[----:B------:R1:W1:Y:S01]  /*0640*/  SYNCS.EXCH.64 URZ, [UR4+0x10], UR8 ;  /* 0x0000100804ff75b2 */ /* 0x0002620008000100 */
[----:B------:R1:W1:Y:S01]  /*0650*/  SYNCS.EXCH.64 URZ, [UR4+0x28], UR6 ;  /* 0x0000280604ff75b2 */ /* 0x0002620008000100 */
[----:B------:R-:W-:Y:S01]  /*0660*/  NOP ;  /* 0x0000000000007918 */ /* 0x000fe20000000000 */
.L_x_9:
[----:B------:R-:W2:Y:S01]  /*0670*/  SHFL.IDX PT, R2, R207, RZ, 0x1f ;  /* 0x00001fffcf027589 */ /* 0x000ea200000e0000 */
[----:B------:R-:W-:Y:S01]  /*0680*/  NOP ;  /* 0x0000000000007918 */ /* 0x000fe20000000000 */
[----:B--2---:R-:W-:-:S13]  /*0690*/  ISETP.NE.AND P0, PT, R2, 0x1, PT ;  /* 0x000000010200780c */ /* 0x004fda0003f05270 */
[----:B------:R-:W-:Y:S05]  /*06a0*/  @P0 BRA `(.L_x_10) ;  /* 0x0000000000480947 */ /* 0x000fea0003800000 */
[----:B-1----:R-:W1:Y:S01]  /*06b0*/  S2UR UR4, SR_CgaCtaId ;  /* 0x00000000000479c3 */ /* 0x002e620000008800 */
        /* <DEDUP_REMOVED lines=12> */
[----:B-1----:R2:W1:Y:S01]  /*0780*/  SYNCS.EXCH.64 URZ, [UR4+0x30], UR8 ;  /* 0x0000300804ff75b2 */ /* 0x0024620008000100 */
[----:B------:R2:W1:Y:S01]  /*0790*/  SYNCS.EXCH.64 URZ, [UR4+0x40], UR6 ;  /* 0x0000400604ff75b2 */ /* 0x0004620008000100 */
[----:B------:R2:W1:Y:S01]  /*07a0*/  SYNCS.EXCH.64 URZ, [UR4+0x38], UR8 ;  /* 0x0000380804ff75b2 */ /* 0x0004620008000100 */
[----:B------:R2:W1:Y:S02]  /*07b0*/  SYNCS.EXCH.64 URZ, [UR4+0x48], UR6 ;  /* 0x0000480604ff75b2 */ /* 0x0004640008000100 */
[----:B--2---:R-:W-:Y:S01]  /*07c0*/  NOP ;  /* 0x0000000000007918 */ /* 0x004fe20000000000 */
.L_x_10:
[----:B------:R-:W2:Y:S01]  /*07d0*/  SHFL.IDX PT, R2, R207, RZ, 0x1f ;  /* 0x00001fffcf027589 */ /* 0x000ea200000e0000 */
[----:B------:R-:W-:Y:S01]  /*07e0*/  NOP ;  /* 0x0000000000007918 */ /* 0x000fe20000000000 */
[----:B--2---:R-:W-:-:S13]  /*07f0*/  ISETP.NE.AND P0, PT, R2, 0x3, PT ;  /* 0x000000030200780c */ /* 0x004fda0003f05270 */
[----:B------:R-:W-:Y:S05]  /*0800*/  @P0 BRA `(.L_x_11) ;  /* 0x0000000000300947 */ /* 0x000fea0003800000 */
[----:B-1----:R-:W1:Y:S01]  /*0810*/  S2UR UR4, SR_CgaCtaId ;  /* 0x00000000000479c3 */ /* 0x002e620000008800 */
[----:B------:R-:W-:Y:S01]  /*0820*/  UMOV UR6, 0x400 ;  /* 0x0000040000067882 */ /* 0x000fe20000000000 */
[----:B------:R-:W-:Y:S01]  /*0830*/  UMOV UR5, 0x20 ;  /* 0x0000002000057882 */ /* 0x000fe20000000000 */
[----:B------:R-:W-:Y:S01]  /*0840*/  ELECT P0, URZ, PT ;  /* 0x0000000000ff782f */ /* 0x000fe20003800000 */
[----:B-1----:R-:W-:Y:S02]  /*0850*/  ULEA UR6, UR4, UR6, 0x18 ;  /* 0x0000000604067291 */ /* 0x002fe4000f8ec0ff */
[----:B------:R-:W-:-:S04]  /*0860*/  UIADD3 UR4, UPT, UPT, -UR5, 0x100000, URZ ;  /* 0x0010000005047890 */ /* 0x000fc8000fffe1ff */
[----:B------:R-:W-:Y:S02]  /*0870*/  USHF.L.U32 UR5, UR4, 0xb, URZ ;  /* 0x0000000b04057899 */ /* 0x000fe400080006ff */
[----:B------:R-:W-:Y:S01]  /*0880*/  USHF.L.U32 UR4, UR4, 0x1, URZ ;  /* 0x0000000104047899 */ /* 0x000fe200080006ff */
[----:B------:R-:W1:Y:S11]  /*0890*/  FENCE.VIEW.ASYNC.S ;  /* 0x00000000000073c6 */ /* 0x000e760000000000 */
[----:B-1----:R2:W1:Y:S01]  /*08a0*/  SYNCS.EXCH.64 URZ, [UR6+0x50], UR4 ;  /* 0x0000500406ff75b2 */ /* 0x0024620008000100 */
[----:B------:R2:W1:Y:S02]  /*08b0*/  SYNCS.EXCH.64 URZ, [UR6+0x58], UR4 ;  /* 0x0000580406ff75b2 */ /* 0x0004640008000100 */
[----:B--2---:R-:W-:Y:S01]  /*08c0*/  NOP ;  /* 0x0000000000007918 */ /* 0x004fe20000000000 */
.L_x_11:
[----:B------:R-:W2:Y:S01]  /*08d0*/  SHFL.IDX PT, R2, R207, RZ, 0x1f ;  /* 0x00001fffcf027589 */ /* 0x000ea200000e0000 */
[----:B------:R-:W-:Y:S01]  /*08e0*/  NOP ;  /* 0x0000000000007918 */ /* 0x000fe20000000000 */
[----:B--2---:R-:W-:-:S13]  /*08f0*/  ISETP.NE.AND P0, PT, R2, 0x4, PT ;  /* 0x000000040200780c */ /* 0x004fda0003f05270 */
[----:B------:R-:W-:Y:S05]  /*0900*/  @P0 BRA `(.L_x_12) ;  /* 0x00000000004c0947 */ /* 0x000fea0003800000 */
[----:B-1----:R-:W1:Y:S01]  /*0910*/  S2UR UR6, SR_CgaCtaId ;  /* 0x00000000000679c3 */ /* 0x002e620000008800 */
[----:B------:R-:W-:Y:S01]  /*0920*/  UMOV UR4, 0x1e0 ;  /* 0x000001e000047882 */ /* 0x000fe20000000000 */
[----:B------:R-:W-:Y:S01]  /*0930*/  UMOV UR5, 0x400 ;  /* 0x0000040000057882 */ /* 0x000fe20000000000 */
[----:B------:R-:W-:Y:S01]  /*0940*/  USEL UR4, UR4, 0x1a0, UP3 ;  /* 0x000001a004047887 */ /* 0x000fe20009800000 */
[----:B------:R-:W-:Y:S01]  /*0950*/  UMOV UR8, 0x1 ;  /* 0x0000000100087882 */ /* 0x000fe20000000000 */
[----:B------:R-:W-:Y:S01]  /*0960*/  ELECT P0, URZ, PT ;  /* 0x0000000000ff782f */ /* 0x000fe20003800000 */
[----:B------:R-:W-:-:S04]  /*0970*/  UIADD3 UR8, UPT, UPT, -UR8, 0x100000, URZ ;  /* 0x0010000008087890 */ /* 0x000fc8000fffe1ff */
[----:B------:R-:W-:Y:S02]  /*0980*/  USHF.L.U32 UR9, UR8, 0xb, URZ ;  /* 0x0000000b08097899 */ /* 0x000fe400080006ff */
[----:B------:R-:W-:Y:S02]  /*0990*/  USHF.L.U32 UR8, UR8, 0x1, URZ ;  /* 0x0000000108087899 */ /* 0x000fe400080006ff */
[----:B-1----:R-:W-:Y:S02]  /*09a0*/  ULEA UR6, UR6, UR5, 0x18 ;  /* 0x0000000506067291 */ /* 0x002fe4000f8ec0ff */
[----:B------:R-:W-:-:S04]  /*09b0*/  UIADD3 UR4, UPT, UPT, -UR4, 0x100000, URZ ;  /* 0x0010000004047890 */ /* 0x000fc8000fffe1ff */
[----:B------:R-:W-:Y:S02]  /*09c0*/  USHF.L.U32 UR5, UR4, 0xb, URZ ;  /* 0x0000000b04057899 */ /* 0x000fe400080006ff */
[----:B------:R-:W-:Y:S01]  /*09d0*/  USHF.L.U32 UR4, UR4, 0x1, URZ ;  /* 0x0000000104047899 */ /* 0x000fe200080006ff */
[----:B------:R-:W1:Y:S03]  /*09e0*/  FENCE.VIEW.ASYNC.S ;  /* 0x00000000000073c6 */ /* 0x000e660000000000 */
[----:B-1----:R2:W1:Y:S08]  /*09f0*/  SYNCS.EXCH.64 URZ, [UR6+0x60], UR8 ;  /* 0x0000600806ff75b2 */ /* 0x0024700008000100 */
[----:B------:R2:W1:Y:S01]  /*0a00*/  SYNCS.EXCH.64 URZ, [UR6+0x70], UR4 ;  /* 0x0000700406ff75b2 */ /* 0x0004620008000100 */
[----:B------:R2:W1:Y:S01]  /*0a10*/  SYNCS.EXCH.64 URZ, [UR6+0x68], UR8 ;  /* 0x0000680806ff75b2 */ /* 0x0004620008000100 */
[----:B------:R2:W1:Y:S02]  /*0a20*/  SYNCS.EXCH.64 URZ, [UR6+0x78], UR4 ;  /* 0x0000780406ff75b2 */ /* 0x0004640008000100 */
[----:B--2---:R-:W-:Y:S01]  /*0a30*/  NOP ;  /* 0x0000000000007918 */ /* 0x004fe20000000000 */
.L_x_12:
        /* <DEDUP_REMOVED lines=20> */
[----:B------:R2:W1:Y:S01]  /*0b80*/  SYNCS.EXCH.64 URZ, [UR4+0xa8], UR6 ;  /* 0x0000a80604ff75b2 */ /* 0x0004620008000100 */
[----:B------:R2:W1:Y:S01]  /*0b90*/  SYNCS.EXCH.64 URZ, [UR4+0x90], UR8 ;  /* 0x0000900804ff75b2 */ /* 0x0004620008000100 */
[----:B------:R2:W1:Y:S01]  /*0ba0*/  SYNCS.EXCH.64 URZ, [UR4+0xb0], UR6 ;  /* 0x0000b00604ff75b2 */ /* 0x0004620008000100 */
[----:B------:R2:W1:Y:S01]  /*0bb0*/  SYNCS.EXCH.64 URZ, [UR4+0x98], UR8 ;  /* 0x0000980804ff75b2 */ /* 0x0004620008000100 */
[----:B------:R2:W1:Y:S02]  /*0bc0*/  SYNCS.EXCH.64 URZ, [UR4+0xb8], UR6 ;  /* 0x0000b80604ff75b2 */ /* 0x0004640008000100 */
[----:B--2---:R-:W-:Y:S01]  /*0bd0*/  NOP ;  /* 0x0000000000007918 */ /* 0x004fe20000000000 */
.L_x_13:
[----:B------:R-:W2:Y:S01]  /*0be0*/  SHFL.IDX PT, R2, R207, RZ, 0x1f ;  /* 0x00001fffcf027589 */ /* 0x000ea200000e0000 */
[----:B------:R-:W1:Y:S01]  /*0bf0*/  S2UR UR42, SR_CgaCtaId ;  /* 0x00000000002a79c3 */ /* 0x000e620000008800 */
[----:B------:R-:W-:Y:S01]  /*0c00*/  NOP ;  /* 0x0000000000007918 */ /* 0x000fe20000000000 */
[----:B--2---:R-:W-:-:S13]  /*0c10*/  ISETP.NE.AND P0, PT, R2, 0x3, PT ;  /* 0x000000030200780c */ /* 0x004fda0003f05270 */
[----:B-1----:R-:W-:Y:S05]  /*0c20*/  @P0 BRA `(.L_x_14) ;  /* 0x0000000000340947 */ /* 0x002fea0003800000 */
[----:B------:R-:W-:Y:S01]  /*0c30*/  UMOV UR4, 0x400 ;  /* 0x0000040000047882 */ /* 0x000fe20000000000 */
[----:B------:R-:W-:Y:S01]  /*0c40*/  UMOV UR6, 0x20 ;  /* 0x0000002000067882 */ /* 0x000fe20000000000 */
[----:B------:R-:W-:Y:S02]  /*0c50*/  ULEA UR4, UR42, UR4, 0x18 ;  /* 0x000000042a047291 */ /* 0x000fe4000f8ec0ff */
[----:B------:R-:W-:-:S04]  /*0c60*/  UIADD3 UR6, UPT, UPT, -UR6, 0x100000, URZ ;  /* 0x0010000006067890 */ /* 0x000fc8000fffe1ff */
[----:B------:R-:W-:Y:S02]  /*0c70*/  USHF.L.U32 UR7, UR6, 0xb, URZ ;  /* 0x0000000b06077899 */ /* 0x000fe400080006ff */
[----:B------:R-:W-:Y:S01]  /*0c80*/  USHF.L.U32 UR6, UR6, 0x1, URZ ;  /* 0x0000000106067899 */ /* 0x000fe200080006ff */
[----:B------:R-:W-:Y:S01]  /*0c90*/  ELECT P0, URZ, PT ;  /* 0x0000000000ff782f */ /* 0x000fe20003800000 */
[----:B------:R-:W1:Y:S10]  /*0ca0*/  FENCE.VIEW.ASYNC.S ;  /* 0x00000000000073c6 */ /* 0x000e740000000000 */
[----:B-1----:R1:W2:Y:S01]  /*0cb0*/  SYNCS.EXCH.64 URZ, [UR4+0xc0], UR6 ;  /* 0x0000c00604ff75b2 */ /* 0x0022a20008000100 */
[----:B------:R1:W1:Y:S01]  /*0cc0*/  SYNCS.EXCH.64 URZ, [UR4+0xd0], UR6 ;  /* 0x0000d00604ff75b2 */ /* 0x0002620008000100 */
[----:B------:R1:W1:Y:S01]  /*0cd0*/  SYNCS.EXCH.64 URZ, [UR4+0xc8], UR6 ;  /* 0x0000c80604ff75b2 */ /* 0x0002620008000100 */
[----:B------:R1:W1:Y:S01]  /*0ce0*/  SYNCS.EXCH.64 URZ, [UR4+0xd8], UR6 ;  /* 0x0000d80604ff75b2 */ /* 0x0002620008000100 */
[----:B------:R-:W-:Y:S01]  /*0cf0*/  NOP ;  /* 0x0000000000007918 */ /* 0x000fe20000000000 */
.L_x_14:
[----:B-1----:R-:W1:Y:S01]  /*0d00*/  LDCU UR4, c[0x0][0x36c] ;  /* 0x00006d80ff0477ac */ /* 0x002e620008000800 */
[----:B------:R-:W-:Y:S01]  /*0d10*/  ISETP.NE.OR P3, PT, R0, 0x2, !P3 ;  /* 0x000000020000780c */ /* 0x000fe20005f65670 */
[----:B------:R-:W-:Y:S01]  /*0d20*/  NOP ;  /* 0x0000000000007918 */ /* 0x000fe20000000000 */
[----:B------:R-:W-:Y:S01]  /*0d30*/  LOP3.LUT R0, R226, 0x1f, RZ, 0xc0, !PT ;  /* 0x0000001fe2007812 */ /* 0x000fe200078ec0ff */
[----:B------:R-:W-:Y:S02]  /*0d40*/  UISETP.NE.AND UP4, UPT, UR20, URZ, UPT ;  /* 0x000000ff1400728c */ /* 0x000fe4000bf85270 */
[----:B-1----:R-:W-:-:S09]  /*0d50*/  UISETP.EQ.U32.AND UP6, UPT, UR4, 0x1, UPT ;  /* 0x000000010400788c */ /* 0x002fd2000bfc2070 */
[----:B------:R-:W-:Y:S05]  /*0d60*/  BRA.U !UP6, `(.L_x_15) ;  /* 0x000000010e087547 */ /* 0x000fea000b800000 */
[----:B--234-:R-:W-:Y:S01]  /*0d70*/  UCGABAR_ARV ;  /* 0x00000000000079c7 */ /* 0x01cfe20008000000 */
[----:B------:R-:W-:Y:S05]  /*0d80*/  BRA `(.L_x_16) ;  /* 0x0000000000047947 */ /* 0x000fea0003800000 */
.L_x_15:
[----:B--234-:R-:W-:Y:S01]  /*0d90*/  NOP ;  /* 0x0000000000007918 */ /* 0x01cfe20000000000 */
.L_x_16:
[----:B------:R-:W1:Y:S01]  /*0da0*/  S2UR UR47, SR_CTAID.X ;  /* 0x00000000002f79c3 */ /* 0x000e620000002500 */
[----:B------:R-:W-:-:S05]  /*0db0*/  CS2R.32 R219, SR_CgaSize ;  /* 0x0000000000db7805 */ /* 0x000fca0000008a00 */
[----:B------:R-:W-:-:S05]  /*0dc0*/  IMAD R219, R219, -0xa0, RZ ;  /* 0xffffff60dbdb7824 */ /* 0x000fca00078e02ff */
[----:B------:R-:W-:-:S14]  /*0dd0*/  R2UR UR5, R219 ;  /* 0x00000000db0572ca */ /* 0x000fdc00000e0000 */
[----:B------:R-:W2:Y:S01]  /*0de0*/  LDCU UR5, c[0x0][UR5+0x2b0] ;  /* 0x00005600050577ac */ /* 0x000ea20008000800 */
[----:B------:R-:W-:-:S05]  /*0df0*/  CS2R.32 R219, SR_CgaSize ;  /* 0x0000000000db7805 */ /* 0x000fca0000008a00 */
[----:B------:R-:W-:-:S05]  /*0e00*/  IMAD R219, R219, -0xa0, RZ ;  /* 0xffffff60dbdb7824 */ /* 0x000fca00078e02ff */
[----:B------:R-:W-:-:S14]  /*0e10*/  R2UR UR4, R219 ;  /* 0x00000000db0472ca */ /* 0x000fdc00000e0000 */
[----:B------:R-:W3:Y:S01]  /*0e20*/  LDCU UR4, c[0x0][UR4+0x2b4] ;  /* 0x00005680040477ac */ /* 0x000ee20008000800 */
[----:B------:R-:W4:Y:S01]  /*0e30*/  S2UR UR56, SR_CTAID.Y ;  /* 0x00000000003879c3 */ /* 0x000f220000002600 */
[----:B------:R-:W-:-:S05]  /*0e40*/  CS2R.32 R219, SR_CgaSize ;  /* 0x0000000000db7805 */ /* 0x000fca0000008a00 */
[----:B------:R-:W-:-:S05]  /*0e50*/  IMAD R219, R219, -0xa0, RZ ;  /* 0xffffff60dbdb7824 */ /* 0x000fca00078e02ff */
[----:B------:R-:W-:-:S14]  /*0e60*/  R2UR UR7, R219 ;  /* 0x00000000db0772ca */ /* 0x000fdc00000e0000 */
[----:B------:R-:W3:Y:S01]  /*0e70*/  LDCU UR7, c[0x0][UR7+0x2a0] ;  /* 0x00005400070777ac */ /* 0x000ee20008000800 */
[----:B------:R-:W-:-:S05]  /*0e80*/  CS2R.32 R219, SR_CgaSize ;  /* 0x0000000000db7805 */ /* 0x000fca0000008a00 */
[----:B------:R-:W-:-:S05]  /*0e90*/  IMAD R219, R219, -0xa0, RZ ;  /* 0xffffff60dbdb7824 */ /* 0x000fca00078e02ff */
[----:B------:R-:W-:-:S14]  /*0ea0*/  R2UR UR8, R219 ;  /* 0x00000000db0872ca */ /* 0x000fdc00000e0000 */
[----:B------:R-:W3:Y:S01]  /*0eb0*/  LDCU UR8, c[0x0][UR8+0x2a4] ;  /* 0x00005480080877ac */ /* 0x000ee20008000800 */
[----:B------:R-:W3:Y:S01]  /*0ec0*/  LDCU UR21, c[0x0][0xb24] ;  /* 0x00016480ff1577ac */ /* 0x000ee20008000800 */
[----:B------:R-:W3:Y:S01]  /*0ed0*/  LDCU UR43, c[0x0][0xb24] ;  /* 0x00016480ff2b77ac */ /* 0x000ee20008000800 */
[----:B-1----:R-:W-:Y:S01]  /*0ee0*/  I2FP.F32.U32 R3, UR47 ;  /* 0x0000002f00037c45 */ /* 0x002fe20008201000 */
[----:B------:R-:W1:Y:S04]  /*0ef0*/  LDCU UR23, c[0x0][0xb30] ;  /* 0x00016600ff1777ac */ /* 0x000e680008000800 */
[----:B--2---:R-:W-:Y:S01]  /*0f00*/  FMUL R3, R3, UR5 ;  /* 0x0000000503037c20 */ /* 0x004fe20008400000 */
[----:B----4-:R-:W-:-:S05]  /*0f10*/  I2FP.F32.U32 R2, UR56 ;  /* 0x0000003800027c45 */ /* 0x010fca0008201000 */
[----:B------:R-:W2:Y:S01]  /*0f20*/  F2I.U32.TRUNC.NTZ R3, R3 ;  /* 0x0000000300037305 */ /* 0x000ea2000020f000 */
[----:B---3--:R-:W-:Y:S01]  /*0f30*/  FMUL R2, R2, UR4 ;  /* 0x0000000402027c20 */ /* 0x008fe20008400000 */
[----:B------:R-:W-:-:S04]  /*0f40*/  ULOP3.LUT UR4, UR42, 0x1, URZ, 0xc0, !UPT ;  /* 0x000000012a047892 */ /* 0x000fc8000f8ec0ff */
[----:B------:R-:W-:Y:S02]  /*0f50*/  UISETP.NE.U32.AND UP0, UPT, UR4, 0x1, UPT ;  /* 0x000000010400788c */ /* 0x000fe4000bf05070 */
[----:B------:R-:W3:Y:S02]  /*0f60*/  F2I.U32.TRUNC.NTZ R2, R2 ;  /* 0x0000000200027305 */ /* 0x000ee4000020f000 */
[----:B------:R-:W-:Y:S01]  /*0f70*/  USEL UR4, URZ, 0x1600, UP0 ;  /* 0x00001600ff047887 */ /* 0x000fe20008000000 */
[----:B--2---:R-:W-:Y:S02]  /*0f80*/  R2UR UR6, R3 ;  /* 0x00000000030672ca */ /* 0x004fe400000e0000 */
[----:B---3--:R-:W-:Y:S02]  /*0f90*/  R2UR UR5, R2 ;  /* 0x00000000020572ca */ /* 0x008fe400000e0000 */
[----:B------:R-:W-:-:S09]  /*0fa0*/  PRMT R2, RZ, 0x7610, R2 ;  /* 0x00007610ff027816 */ /* 0x000fd20000000002 */
[----:B------:R-:W-:-:S04]  /*0fb0*/  UIADD3 UR6, UPT, UPT, -UR6, URZ, URZ ;  /* 0x000000ff06067290 */ /* 0x000fc8000fffe1ff */
[----:B------:R-:W-:Y:S02]  /*0fc0*/  UIMAD UR6, UR7, UR6, UR47 ;  /* 0x00000006070672a4 */ /* 0x000fe4000f8e022f */
[----:B------:R-:W-:-:S04]  /*0fd0*/  UIADD3 UR5, UPT, UPT, -UR5, URZ, URZ ;  /* 0x000000ff05057290 */ /* 0x000fc8000fffe1ff */
[----:B------:R-:W-:Y:S01]  /*0fe0*/  IMAD.U32 R219, RZ, RZ, UR6 ;  /* 0x00000006ffdb7e24 */ /* 0x000fe2000f8e00ff */
[----:B------:R-:W-:-:S06]  /*0ff0*/  UIMAD UR5, UR8, UR5, UR56 ;  /* 0x00000005080572a4 */ /* 0x000fcc000f8e0238 */
[----:B------:R-:W-:Y:S01]  /*1000*/  IMAD.U32 R218, RZ, RZ, UR5 ;  /* 0x00000005ffda7e24 */ /* 0x000fe2000f8e00ff */
[----:B-1----:R-:W-:Y:S06]  /*1010*/  BRA.U UP4, `(.L_x_17) ;  /* 0x00000001042c7547 */ /* 0x002fec000b800000 */
[----:B------:R-:W-:Y:S02]  /*1020*/  R2UR UR5, R218 ;  /* 0x00000000da0572ca */ /* 0x000fe400000e0000 */
[----:B------:R-:W-:-:S11]  /*1030*/  R2UR UR7, R219 ;  /* 0x00000000db0772ca */ /* 0x000fd600000e0000 */
[----:B------:R-:W-:-:S04]  /*1040*/  UISETP.NE.AND UP0, UPT, UR5, URZ, UPT ;  /* 0x000000ff0500728c */ /* 0x000fc8000bf05270 */
[----:B------:R-:W-:-:S04]  /*1050*/  UISETP.EQ.OR UP0, UPT, UR7, URZ, !UP0 ;  /* 0x000000ff0700728c */ /* 0x000fc8000c702670 */
[----:B------:R-:W-:Y:S02]  /*1060*/  USEL UR6, URZ, 0x1, !UP0 ;  /* 0x00000001ff067887 */ /* 0x000fe4000c000000 */
[----:B------:R-:W-:-:S04]  /*1070*/  UISETP.NE.AND UP0, UPT, UR5, URZ, UPT ;  /* 0x000000ff0500728c */ /* 0x000fc8000bf05270 */
[----:B------:R-:W-:Y:S02]  /*1080*/  USEL UR5, URZ, 0x2, UP0 ;  /* 0x00000002ff057887 */ /* 0x000fe40008000000 */
[----:B------:R-:W-:-:S04]  /*1090*/  UISETP.NE.AND UP0, UPT, UR7, 0x1, UPT ;  /* 0x000000010700788c */ /* 0x000fc8000bf05270 */
[----:B------:R-:W-:-:S04]  /*10a0*/  USEL UR5, UR5, 0x2, UP0 ;  /* 0x0000000205057887 */ /* 0x000fc80008000000 */
[----:B------:R-:W-:-:S06]  /*10b0*/  UIADD3 UR5, UPT, UPT, UR6, UR5, URZ ;  /* 0x0000000506057290 */ /* 0x000fcc000fffe0ff */
[----:B------:R-:W-:-:S07]  /*10c0*/  IMAD.U32 R2, RZ, RZ, UR5 ;  /* 0x00000005ff027e24 */ /* 0x000fce000f8e00ff */
.L_x_17:
[----:B------:R-:W1:Y:S01]  /*10d0*/  S2UR UR36, SR_CTAID.Z ;  /* 0x00000000002479c3 */ /* 0x000e620000002700 */
[----:B------:R-:W-:-:S09]  /*10e0*/  UISETP.GE.AND UP0, UPT, UR21, 0x1, UPT ;  /* 0x000000011500788c */ /* 0x000fd2000bf06270 */
[----:B------:R-:W-:Y:S05]  /*10f0*/  BRA.U !UP0, `(.L_x_18) ;  /* 0x0000000108d07547 */ /* 0x000fea000b800000 */
[----:B------:R-:W2:Y:S01]  /*1100*/  LDCU.128 UR12, c[0x0][0xb10] ;  /* 0x00016200ff0c77ac */ /* 0x000ea20008000c00 */
[----:B------:R-:W3:Y:S01]  /*1110*/  LDCU UR22, c[0x0][0xb0c] ;  /* 0x00016180ff1677ac */ /* 0x000ee20008000800 */
[----:B------:R-:W4:Y:S01]  /*1120*/  LDCU UR7, c[0x0][0x370] ;  /* 0x00006e00ff0777ac */ /* 0x000f220008000800 */
[----:B------:R-:W1:Y:S01]  /*1130*/  LDCU UR8, c[0x0][0x374] ;  /* 0x00006e80ff0877ac */ /* 0x000e620008000800 */
[----:B------:R-:W1:Y:S01]  /*1140*/  LDCU UR9, c[0x0][0xb20] ;  /* 0x00016400ff0977ac */ /* 0x000e620008000800 */
[----:B--2---:R-:W-:Y:S02]  /*1150*/  UIMAD.WIDE.U32 UR10, UR47, UR12, URZ ;  /* 0x0000000c2f0a72a5 */ /* 0x004fe4000f8e00ff */
[----:B---3--:R-:W-:Y:S02]  /*1160*/  UISETP.NE.AND UP0, UPT, UR22, 0x1, UPT ;  /* 0x000000011600788c */ /* 0x008fe4000bf05270 */
[----:B------:R-:W-:Y:S02]  /*1170*/  UIMAD.WIDE.U32 UR16, UR56, UR15, URZ ;  /* 0x0000000f381072a5 */ /* 0x000fe4000f8e00ff */
[----:B----4-:R-:W-:Y:S01]  /*1180*/  UIMAD.WIDE.U32 UR18, UR7, UR12, URZ ;  /* 0x0000000c071272a5 */ /* 0x010fe2000f8e00ff */
[----:B------:R-:W-:Y:S01]  /*1190*/  UMOV UR6, UR11 ;  /* 0x0000000b00067c82 */ /* 0x000fe20008000000 */
[----:B------:R-:W-:-:S02]  /*11a0*/  UISETP.NE.AND UP1, UPT, UR21, 0x1, UPT ;  /* 0x000000011500788c */ /* 0x000fc4000bf25270 */
[----:B------:R-:W-:Y:S01]  /*11b0*/  USHF.R.U32.HI UR6, URZ, UR13, UR6 ;  /* 0x0000000dff067299 */ /* 0x000fe20008011606 */
[----:B------:R-:W2:Y:S02]  /*11c0*/  LDCU.64 UR10, c[0x0][0xb28] ;  /* 0x00016500ff0a77ac */ /* 0x000ea40008000a00 */
[----:B------:R-:W-:Y:S01]  /*11d0*/  UMOV UR18, UR19 ;  /* 0x0000001300127c82 */ /* 0x000fe20008000000 */
[----:B------:R-:W-:Y:S02]  /*11e0*/  USEL UR6, UR47, UR6, !UP0 ;  /* 0x000000062f067287 */ /* 0x000fe4000c000000 */
[----:B------:R-:W-:Y:S02]  /*11f0*/  @UP0 USHF.R.U32.HI UR7, URZ, UR13, UR18 ;  /* 0x0000000dff070299 */ /* 0x000fe40008011612 */
[----:B------:R-:W-:Y:S02]  /*1200*/  UISETP.NE.AND UP0, UPT, UR14, 0x1, UPT ;  /* 0x000000010e00788c */ /* 0x000fe4000bf05270 */
[----:B-1----:R-:W-:Y:S01]  /*1210*/  UIMAD.WIDE.U32 UR12, UR8, UR15, URZ ;  /* 0x0000000f080c72a5 */ /* 0x002fe2000f8e00ff */
[----:B------:R-:W-:-:S02]  /*1220*/  UMOV UR5, UR17 ;  /* 0x0000001100057c82 */ /* 0x000fc40008000000 */
[----:B------:R-:W-:-:S04]  /*1230*/  USHF.R.U32.HI UR5, URZ, UR9, UR5 ;  /* 0x00000009ff057299 */ /* 0x000fc80008011605 */
[----:B------:R-:W-:Y:S01]  /*1240*/  UMOV UR12, UR13 ;  /* 0x0000000d000c7c82 */ /* 0x000fe20008000000 */
[----:B--2---:R-:W-:Y:S02]  /*1250*/  UIMAD.WIDE.U32 UR16, UR7, UR10, URZ ;  /* 0x0000000a071072a5 */ /* 0x004fe4000f8e00ff */
[----:B------:R-:W-:Y:S02]  /*1260*/  @UP0 USHF.R.U32.HI UR8, URZ, UR9, UR12 ;  /* 0x00000009ff080299 */ /* 0x000fe4000801160c */
[----:B------:R-:W-:Y:S02]  /*1270*/  USEL UR5, UR56, UR5, !UP0 ;  /* 0x0000000538057287 */ /* 0x000fe4000c000000 */
[----:B------:R-:W-:Y:S01]  /*1280*/  UIMAD.WIDE.U32 UR12, UR8, UR10, URZ ;  /* 0x0000000a080c72a5 */ /* 0x000fe2000f8e00ff */
[----:B------:R-:W-:Y:S02]  /*1290*/  UMOV UR16, UR17 ;  /* 0x0000001100107c82 */ /* 0x000fe40008000000 */
[----:B------:R-:W-:-:S04]  /*12a0*/  @UP1 USHF.R.U32.HI UR7, URZ, UR11, UR16 ;  /* 0x0000000bff071299 */ /* 0x000fc80008011610 */
[----:B------:R-:W-:Y:S01]  /*12b0*/  UMOV UR12, UR13 ;  /* 0x0000000d000c7c82 */ /* 0x000fe20008000000 */
[----:B------:R-:W-:Y:S02]  /*12c0*/  UIMAD UR9, UR7, UR21, URZ ;  /* 0x00000015070972a4 */ /* 0x000fe4000f8e02ff */
[----:B------:R-:W-:Y:S02]  /*12d0*/  @UP1 USHF.R.U32.HI UR8, URZ, UR11, UR12 ;  /* 0x0000000bff081299 */ /* 0x000fe4000801160c */
[----:B------:R-:W-:Y:S02]  /*12e0*/  UIMAD.WIDE.U32 UR12, UR5, UR10, URZ ;  /* 0x0000000a050c72a5 */ /* 0x000fe4000f8e00ff */
[----:B------:R-:W-:Y:S02]  /*12f0*/  UIMAD UR8, UR8, UR21, URZ ;  /* 0x00000015080872a4 */ /* 0x000fe4000f8e02ff */
[----:B------:R-:W-:Y:S02]  /*1300*/  UIADD3 UR12, UPT, UPT, -UR6, URZ, URZ ;  /* 0x000000ff060c7290 */ /* 0x000fe4000fffe1ff */
[----:B------:R-:W-:-:S02]  /*1310*/  UISETP.GE.AND UP0, UPT, UR5, UR8, UPT ;  /* 0x000000080500728c */ /* 0x000fc4000bf06270 */
[----:B------:R-:W-:Y:S02]  /*1320*/  UIMAD UR47, UR22, UR12, UR47 ;  /* 0x0000000c162f72a4 */ /* 0x000fe4000f8e022f */
[----:B------:R-:W-:Y:S02]  /*1330*/  UISETP.GE.OR UP0, UPT, UR6, UR9, UP0 ;  /* 0x000000090600728c */ /* 0x000fe40008706670 */
[----:B------:R-:W-:-:S03]  /*1340*/  UIMAD.WIDE.U32 UR8, UR6, UR10, URZ ;  /* 0x0000000a060872a5 */ /* 0x000fc6000f8e00ff */
[----:B------:R-:W-:Y:S02]  /*1350*/  UMOV UR10, UR13 ;  /* 0x0000000d000a7c82 */ /* 0x000fe40008000000 */
[----:B------:R-:W-:-:S04]  /*1360*/  USHF.R.U32.HI UR10, URZ, UR11, UR10 ;  /* 0x0000000bff0a7299 */ /* 0x000fc8000801160a */
[----:B------:R-:W-:Y:S02]  /*1370*/  USEL UR8, UR5, UR10, !UP1 ;  /* 0x0000000a05087287 */ /* 0x000fe4000c800000 */
[----:B------:R-:W-:Y:S02]  /*1380*/  @!UP0 USHF.R.U32.HI UR9, URZ, UR11, UR9 ;  /* 0x0000000bff098299 */ /* 0x000fe40008011609 */
[----:B------:R-:W-:Y:S02]  /*1390*/  UIADD3 UR10, UPT, UPT, -UR8, URZ, URZ ;  /* 0x000000ff080a7290 */ /* 0x000fe4000fffe1ff */
[----:B------:R-:W-:Y:S02]  /*13a0*/  @!UP0 USEL UR9, UR6, UR9, !UP1 ;  /* 0x0000000906098287 */ /* 0x000fe4000c800000 */
[----:B------:R-:W-:Y:S02]  /*13b0*/  UIMAD UR10, UR21, UR10, UR5 ;  /* 0x0000000a150a72a4 */ /* 0x000fe4000f8e0205 */
[----:B------:R-:W-:-:S02]  /*13c0*/  UIADD3 UR11, UPT, UPT, -UR5, URZ, URZ ;  /* 0x000000ff050b7290 */ /* 0x000fc4000fffe1ff */
[----:B------:R-:W-:Y:S02]  /*13d0*/  @!UP0 UIMAD UR7, UR10, UR7, UR9 ;  /* 0x000000070a0782a4 */ /* 0x000fe4000f8e0209 */
[----:B------:R-:W-:Y:S02]  /*13e0*/  @!UP0 UIADD3 UR8, UPT, UPT, UR8, -UR9, URZ ;  /* 0x8000000908088290 */ /* 0x000fe4000fffe0ff */
[----:B------:R-:W-:Y:S02]  /*13f0*/  UIMAD UR11, UR14, UR11, UR56 ;  /* 0x0000000b0e0b72a4 */ /* 0x000fe4000f8e0238 */
[----:B------:R-:W-:-:S03]  /*1400*/  @!UP0 UIMAD UR5, UR8, UR21, UR6 ;  /* 0x00000015080582a4 */ /* 0x000fc6000f8e0206 */
[----:B------:R-:W-:Y:S01]  /*1410*/  @!UP0 UMOV UR6, UR7 ;  /* 0x0000000700068c82 */ /* 0x000fe20008000000 */
[----:B------:R-:W-:Y:S02]  /*1420*/  UIMAD UR56, UR5, UR14, UR11 ;  /* 0x0000000e053872a4 */ /* 0x000fe4000f8e020b */
[----:B------:R-:W-:-:S12]  /*1430*/  UIMAD UR47, UR6, UR22, UR47 ;  /* 0x00000016062f72a4 */ /* 0x000fd8000f8e022f */
.L_x_18:
[----:B------:R-:W-:-:S09]  /*1440*/  UISETP.NE.AND UP0, UPT, UR23, 0x1, UPT ;  /* 0x000000011700788c */ /* 0x000fd2000bf05270 */
[----:B------:R-:W-:Y:S05]  /*1450*/  BRA.U UP0, `(.L_x_19) ;  /* 0x0000000100447547 */ /* 0x000fea000b800000 */
[----:B------:R-:W2:Y:S01]  /*1460*/  LDCU.128 UR12, c[0x0][0xb10] ;  /* 0x00016200ff0c77ac */ /* 0x000ea20008000c00 */
[----:B------:R-:W3:Y:S01]  /*1470*/  LDCU UR10, c[0x0][0xb0c] ;  /* 0x00016180ff0a77ac */ /* 0x000ee20008000800 */
[----:B------:R-:W4:Y:S01]  /*1480*/  LDCU UR11, c[0x0][0xb20] ;  /* 0x00016400ff0b77ac */ /* 0x000f220008000800 */
[----:B--2---:R-:W-:Y:S02]  /*1490*/  UIMAD.WIDE.U32 UR6, UR47, UR12, URZ ;  /* 0x0000000c2f0672a5 */ /* 0x004fe4000f8e00ff */
[----:B------:R-:W-:Y:S02]  /*14a0*/  UIMAD.WIDE.U32 UR8, UR56, UR15, URZ ;  /* 0x0000000f380872a5 */ /* 0x000fe4000f8e00ff */
[----:B---3--:R-:W-:-:S03]  /*14b0*/  UISETP.NE.AND UP0, UPT, UR10, 0x1, UPT ;  /* 0x000000010a00788c */ /* 0x008fc6000bf05270 */
[----:B------:R-:W-:Y:S02]  /*14c0*/  UMOV UR6, UR7 ;  /* 0x0000000700067c82 */ /* 0x000fe40008000000 */
[----:B------:R-:W-:Y:S01]  /*14d0*/  USHF.R.U32.HI UR6, URZ, UR13, UR6 ;  /* 0x0000000dff067299 */ /* 0x000fe20008011606 */
[----:B------:R-:W-:-:S03]  /*14e0*/  UMOV UR5, UR9 ;  /* 0x0000000900057c82 */ /* 0x000fc60008000000 */
[----:B------:R-:W-:Y:S02]  /*14f0*/  USEL UR6, UR47, UR6, !UP0 ;  /* 0x000000062f067287 */ /* 0x000fe4000c000000 */
[----:B------:R-:W-:Y:S02]  /*1500*/  UISETP.NE.AND UP0, UPT, UR14, 0x1, UPT ;  /* 0x000000010e00788c */ /* 0x000fe4000bf05270 */
[----:B----4-:R-:W-:-:S04]  /*1510*/  USHF.R.U32.HI UR5, URZ, UR11, UR5 ;  /* 0x0000000bff057299 */ /* 0x010fc80008011605 */
[----:B------:R-:W-:-:S04]  /*1520*/  USEL UR5, UR56, UR5, !UP0 ;  /* 0x0000000538057287 */ /* 0x000fc8000c000000 */
[----:B------:R-:W-:Y:S02]  /*1530*/  UIADD3 UR7, UPT, UPT, UR6, -UR5, URZ ;  /* 0x8000000506077290 */ /* 0x000fe4000fffe0ff */
[----:B------:R-:W-:Y:S02]  /*1540*/  UIADD3 UR5, UPT, UPT, -UR6, UR5, URZ ;  /* 0x0000000506057290 */ /* 0x000fe4000fffe1ff */
[----:B------:R-:W-:Y:S02]  /*1550*/  UIMAD UR56, UR7, UR14, UR56 ;  /* 0x0000000e073872a4 */ /* 0x000fe4000f8e0238 */
[----:B------:R-:W-:-:S12]  /*1560*/  UIMAD UR47, UR5, UR10, UR47 ;  /* 0x0000000a052f72a4 */ /* 0x000fd8000f8e022f */
.L_x_19:
[----:B------:R-:W-:Y:S01]  /*1570*/  UISETP.NE.AND UP0, UPT, UR20, 0x2, UPT ;  /* 0x000000021400788c */ /* 0x000fe2000bf05270 */
[----:B------:R-:W-:Y:S09]  /*1580*/  BRA.U !UP6, `(.L_x_20) ;  /* 0x000000010e0c7547 */ /* 0x000ff2000b800000 */
[----:B------:R-:W-:Y:S01]  /*1590*/  UCGABAR_WAIT ;  /* 0x0000000000007dc7 */ /* 0x000fe20008000000 */
[----:B------:R-:W-:Y:S01]  /*15a0*/  CCTL.IVALL ;  /* 0x00000000ff00798f */ /* 0x000fe20002000000 */
[----:B------:R-:W-:Y:S05]  /*15b0*/  BRA `(.L_x_21) ;  /* 0x0000000000047947 */ /* 0x000fea0003800000 */
.L_x_20:
[----:B------:R-:W-:Y:S06]  /*15c0*/  BAR.SYNC.DEFER_BLOCKING 0x0 ;  /* 0x0000000000007b1d */ /* 0x000fec0000010000 */
.L_x_21:
[----:B------:R-:W-:Y:S05]  /*15d0*/  BRA.U UP0, `(.L_x_22) ;  /* 0x0000001500047547 */ /* 0x000fea000b800000 */
[----:B------:R-:W2:Y:S01]  /*15e0*/  LDCU UR7, c[0x0][0x38c] ;  /* 0x00007180ff0777ac */ /* 0x000ea20008000800 */
[----:B------:R-:W-:Y:S01]  /*15f0*/  PLOP3.LUT P1, PT, PT, PT, UP3, 0x80, 0x8 ;  /* 0x000000000008781c */ /* 0x000fe20003f2f038 */
[----:B------:R-:W-:Y:S01]  /*1600*/  IMAD.MOV.U32 R12, RZ, RZ, 0x1 ;  /* 0x00000001ff0c7424 */ /* 0x000fe200078e00ff */
[----:B------:R-:W-:Y:S01]  /*1610*/  ISETP.EQ.OR P2, PT, R0, RZ, P3 ;  /* 0x000000ff0000720c */ /* 0x000fe20001f42670 */
[----:B------:R-:W-:Y:S01]  /*1620*/  UISETP.NE.AND UP1, UPT, UR20, URZ, UPT ;  /* 0x000000ff1400728c */ /* 0x000fe2000bf25270 */
[----:B------:R-:W-:Y:S01]  /*1630*/  PLOP3.LUT P1, PT, P1, PT, PT, 0x8, 0x80 ;  /* 0x000000000080781c */ /* 0x000fe20000f2e170 */
[----:B------:R-:W-:Y:S01]  /*1640*/  USEL UR31, URZ, 0x1, UP5 ;  /* 0x00000001ff1f7887 */ /* 0x000fe2000a800000 */
[----:B------:R-:W-:Y:S01]  /*1650*/  CS2R R10, SRZ ;  /* 0x00000000000a7805 */ /* 0x000fe2000001ff00 */
[----:B------:R-:W-:Y:S01]  /*1660*/  IMAD.MOV.U32 R9, RZ, RZ, RZ ;  /* 0x000000ffff097224 */ /* 0x000fe200078e00ff */
[----:B------:R-:W3:Y:S01]  /*1670*/  LDCU UR48, c[0x0][0x370] ;  /* 0x00006e00ff3077ac */ /* 0x000ee20008000800 */
[----:B------:R-:W-:Y:S01]  /*1680*/  IMAD.MOV.U32 R8, RZ, RZ, 0x1 ;  /* 0x00000001ff087424 */ /* 0x000fe200078e00ff */
[----:B------:R-:W4:Y:S01]  /*1690*/  LDCU.64 UR40, c[0x0][0x348] ;  /* 0x00006900ff2877ac */ /* 0x000f220008000a00 */
[----:B------:R-:W-:-:S02]  /*16a0*/  USHF.R.U32.HI UR52, URZ, 0x6, UR4 ;  /* 0x00000006ff347899 */ /* 0x000fc40008011604 */
[----:B--2---:R-:W-:Y:S02]  /*16b0*/  UIADD3 UR6, UPT, UPT, UR7, 0x7f, URZ ;  /* 0x0000007f07067890 */ /* 0x004fe4000fffe0ff */
[----:B------:R-:W-:Y:S02]  /*16c0*/  UIADD3 UR53, UPT, UPT, UR7, 0xfe, URZ ;  /* 0x000000fe07357890 */ /* 0x000fe4000fffe0ff */
[----:B------:R-:W-:Y:S01]  /*16d0*/  USHF.R.S32.HI UR5, URZ, 0x1f, UR6 ;  /* 0x0000001fff057899 */ /* 0x000fe20008011406 */
[----:B------:R-:W2:Y:S03]  /*16e0*/  LDCU UR46, c[0x0][0x374] ;  /* 0x00006e80ff2e77ac */ /* 0x000ea60008000800 */
[----:B------:R-:W-:Y:S02]  /*16f0*/  ULEA.HI UR5, UR5, UR6, URZ, 0x7 ;  /* 0x0000000605057291 */ /* 0x000fe4000f8f38ff */
[----:B------:R-:W-:-:S02]  /*1700*/  USEL UR31, UR31, 0x2, UP1 ;  /* 0x000000021f1f7887 */ /* 0x000fc40008800000 */
[----:B------:R-:W-:Y:S02]  /*1710*/  USHF.R.S32.HI UR50, URZ, 0x7, UR5 ;  /* 0x00000007ff327899 */ /* 0x000fe40008011405 */
[----:B------:R-:W-:Y:S02]  /*1720*/  UIADD3 UR5, UPT, UPT, UR7, -0x1, URZ ;  /* 0xffffffff07057890 */ /* 0x000fe4000fffe0ff */
[----:B------:R-:W-:Y:S02]  /*1730*/  UISETP.LT.U32.AND UP0, UPT, UR50, 0x3, UPT ;  /* 0x000000033200788c */ /* 0x000fe4000bf01070 */
[----:B------:R-:W-:Y:S02]  /*1740*/  UISETP.GE.U32.AND UP2, UPT, UR5, -0xff, UPT ;  /* 0xffffff010500788c */ /* 0x000fe4000bf46070 */
[----:B------:R-:W-:Y:S01]  /*1750*/  USEL UR49, UR50, 0x3, UP0 ;  /* 0x0000000332317887 */ /* 0x000fe20008000000 */
[----:B------:R-:W-:-:S03]  /*1760*/  UMOV UR29, URZ ;  /* 0x000000ff001d7c82 */ /* 0x000fc60008000000 */
[----:B------:R-:W-:Y:S02]  /*1770*/  UIADD3 UR30, UPT, UPT, UR49, -0x1, URZ ;  /* 0xffffffff311e7890 */ /* 0x000fe4000fffe0ff */
[----:B------:R-:W-:-:S03]  /*1780*/  UIADD3 UR51, UPT, UPT, UR50, -UR49, URZ ;  /* 0x8000003132337290 */ /* 0x000fc6000fffe0ff */
[----:B------:R-:W-:-:S04]  /*1790*/  @UP2 UIADD3 UR30, UPT, UPT, UR49, URZ, URZ ;  /* 0x000000ff311e2290 */ /* 0x000fc8000fffe0ff */
[----:B--234-:R-:W-:-:S12]  /*17a0*/  UIADD3 UR30, UPT, UPT, UR30, 0x1, URZ ;  /* 0x000000011e1e7890 */ /* 0x01cfd8000fffe0ff */
.L_x_42:
[----:B------:R-:W-:Y:S01]  /*17b0*/  UISETP.NE.AND UP0, UPT, UR42, URZ, UPT ;  /* 0x000000ff2a00728c */ /* 0x000fe2000bf05270 */
[----:B------:R-:W2:Y:S08]  /*17c0*/  S2UR UR42, SR_CgaCtaId ;  /* 0x00000000002a79c3 */ /* 0x000eb00000008800 */
[----:B-1----:R-:W-:Y:S05]  /*17d0*/  BRA.U UP0, `(.L_x_23) ;  /* 0x0000000100347547 */ /* 0x002fea000b800000 */
[----:B------:R-:W3:Y:S01]  /*17e0*/  S2R R0, SR_CgaCtaId ;  /* 0x0000000000007919 */ /* 0x000ee20000008800 */
[----:B------:R-:W-:Y:S02]  /*17f0*/  MOV R3, 0x400 ;  /* 0x0000040000037802 */ /* 0x000fe40000000f00 */
[----:B------:R-:W-:Y:S02]  /*1800*/  SHF.L.U32 R2, R8, 0x1f, RZ ;  /* 0x0000001f08027819 */ /* 0x000fe400000006ff */
[----:B---3--:R-:W-:-:S05]  /*1810*/  LEA R0, R0, R3, 0x18 ;  /* 0x0000000300007211 */ /* 0x008fca00078ec0ff */
[----:B------:R-:W-:-:S04]  /*1820*/  IMAD R3, R9, 0x8, R0 ;  /* 0x0000000809037824 */ /* 0x000fc800078e0200 */
[----:B------:R-:W3:Y:S02]  /*1830*/  SYNCS.PHASECHK.TRANS64.TRYWAIT P0, [R3+URZ+0xd0], R2 ;  /* 0x0000d002030075a7 */ /* 0x000ee400080011ff */
[----:B---3--:R-:W-:Y:S05]  /*1840*/  @!P0 BRA `(.L_x_24) ;  /* 0x0000007800708947 */ /* 0x008fea0003800000 */
.L_x_118:
[----:B------:R-:W-:Y:S01]  /*1850*/  VIADD R9, R9, 0x1 ;  /* 0x0000000109097836 */ /* 0x000fe20000000000 */
[----:B------:R3:W-:Y:S04]  /*1860*/  SYNCS.ARRIVE.TRANS64.A1T0 RZ, [R3+URZ+0xc0], RZ ;  /* 0x0000c0ff03ff79a7 */ /* 0x0007e800081000ff */
[----:B------:R-:W-:-:S04]  /*1870*/  ISETP.NE.AND P0, PT, R9, 0x2, PT ;  /* 0x000000020900780c */ /* 0x000fc80003f05270 */
[----:B------:R-:W-:Y:S02]  /*1880*/  SEL R9, R9, RZ, P0 ;  /* 0x000000ff09097207 */ /* 0x000fe40000000000 */
[----:B---3--:R-:W-:-:S04]  /*1890*/  SEL R3, RZ, 0x1, P0 ;  /* 0x00000001ff037807 */ /* 0x008fc80000000000 */
[----:B------:R-:W-:-:S07]  /*18a0*/  LOP3.LUT R8, R8, R3, RZ, 0x3c, !PT ;  /* 0x0000000308087212 */ /* 0x000fce00078e3cff */
.L_x_23:
[----:B------:R-:W-:Y:S01]  /*18b0*/  UMOV UR13, 0x400 ;  /* 0x00000400000d7882 */ /* 0x000fe20000000000 */
[----:B------:R-:W-:Y:S01]  /*18c0*/  SHF.L.U32 R0, R12, 0x1f, RZ ;  /* 0x0000001f0c007819 */ /* 0x000fe200000006ff */
[----:B--2---:R-:W-:Y:S02]  /*18d0*/  ULEA UR13, UR42, UR13, 0x18 ;  /* 0x0000000d2a0d7291 */ /* 0x004fe4000f8ec0ff */
[----:B------:R-:W-:Y:S02]  /*18e0*/  UISETP.GE.U32.AND UP0, UPT, UR53, 0xff, UPT ;  /* 0x000000ff3500788c */ /* 0x000fe4000bf06070 */
[----:B------:R-:W-:Y:S02]  /*18f0*/  ULEA UR5, UR29, UR13, 0x3 ;  /* 0x0000000d1d057291 */ /* 0x000fe4000f8e18ff */
[----:B------:R-:W-:Y:S02]  /*1900*/  USHF.L.U32 UR35, UR47, 0x6, URZ ;  /* 0x000000062f237899 */ /* 0x000fe400080006ff */
[----:B------:R-:W-:Y:S01]  /*1910*/  UIMAD UR19, UR56, 0xb0, UR52 ;  /* 0x000000b0381378a4 */ /* 0x000fe2000f8e0234 */
[----:B------:R-:W-:-:S04]  /*1920*/  UMOV UR14, URZ ;  /* 0x000000ff000e7c82 */ /* 0x000fc80008000000 */
[----:B------:R2:W3:Y:S01]  /*1930*/  SYNCS.PHASECHK.TRANS64.TRYWAIT P0, [UR5+0x18], R0 ;  /* 0x00001800ff0075a7 */ /* 0x0004e20008001105 */
[----:B------:R-:W-:Y:S06]  /*1940*/  BRA.U !UP0, `(.L_x_25) ;  /* 0x0000000108f07547 */ /* 0x000fec000b800000 */
[----:B------:R-:W-:Y:S01]  /*1950*/  UMOV UR21, URZ ;  /* 0x000000ff00157c82 */ /* 0x000fe20008000000 */
[----:B------:R-:W-:-:S05]  /*1960*/  UMOV UR6, UR29 ;  /* 0x0000001d00067c82 */ /* 0x000fca0008000000 */
.L_x_31:
[----:B------:R-:W-:Y:S01]  /*1970*/  @!P3 MOV R2, 0xf000 ;  /* 0x0000f0000002b802 */ /* 0x000fe20000000f00 */
[----:B------:R-:W-:Y:S01]  /*1980*/  ULEA UR33, UR6, UR13, 0x3 ;  /* 0x0000000d06217291 */ /* 0x000fe2000f8e18ff */
[----:B-1-3--:R-:W-:Y:S11]  /*1990*/  @P0 BRA `(.L_x_26) ;  /* 0x00000000000c0947 */ /* 0x00aff60003800000 */
[----:B------:R-:W-:Y:S04]  /*19a0*/  SHF.L.U32 R3, R12, 0x1f, RZ ;  /* 0x0000001f0c037819 */ /* 0x000fe800000006ff */
[----:B------:R-:W3:Y:S02]  /*19b0*/  SYNCS.PHASECHK.TRANS64.TRYWAIT P0, [UR33+0x18], R3 ;  /* 0x00001803ff0075a7 */ /* 0x000ee40008001121 */
[----:B---3--:R-:W-:Y:S05]  /*19c0*/  @!P0 BRA `(.L_x_27) ;  /* 0x0000007800248947 */ /* 0x008fea0003800000 */
.L_x_26:
[----:B------:R3:W-:Y:S01]  /*19d0*/  @!P3 SYNCS.ARRIVE.TRANS64 RZ, [UR33], R2 ;  /* 0x00000002ffffb9a7 */ /* 0x0007e20008000021 */
[----:B------:R-:W-:Y:S04]  /*19e0*/  ULOP3.LUT UR5, UR31, 0x2, URZ, 0xfc, !UPT ;  /* 0x000000021f057892 */ /* 0x000fe8000f8efcff */
[----:B------:R-:W-:Y:S09]  /*19f0*/  UISETP.NE.AND UP0, UPT, UR5, 0x2, UPT ;  /* 0x000000020500788c */ /* 0x000ff2000bf05270 */
[----:B------:R-:W-:Y:S05]  /*1a00*/  BRA.U UP0, `(.L_x_28) ;  /* 0x0000000100047547 */ /* 0x000fea000b800000 */
[----:B-1----:R-:W-:Y:S05]  /*1a10*/  BPT.TRAP 0x1 ;  /* 0x000000040000795c */ /* 0x002fea0000300000 */
.L_x_28:
[----:B------:R-:W-:Y:S04]  /*1a20*/  BSSY.RECONVERGENT B0, `(.L_x_29) ;  /* 0x0000003000007945 */ /* 0x000fe80003800200 */
[----:B------:R-:W-:Y:S05]  /*1a30*/  @P2 BRA `(.L_x_30) ;  /* 0x0000000000042947 */ /* 0x000fea0003800000 */
[----:B-1----:R-:W-:Y:S05]  /*1a40*/  BPT.TRAP 0x1 ;  /* 0x000000040000795c */ /* 0x002fea0000300000 */
.L_x_30:
[----:B-1----:R-:W-:Y:S05]  /*1a50*/  BSYNC.RECONVERGENT B0 ;  /* 0x0000000000007941 */ /* 0x002fea0003800200 */
.L_x_29:
[----:B------:R-:W-:Y:S02]  /*1a60*/  UIADD3 UR5, UPT, UPT, UR6, 0x1, URZ ;  /* 0x0000000106057890 */ /* 0x000fe4000fffe0ff */
[----:B------:R-:W-:Y:S02]  /*1a70*/  UIADD3 UR14, UP1, UPT, UR40, 0x80, URZ ;  /* 0x00000080280e7890 */ /* 0x000fe4000ff3e0ff */
[----:B------:R-:W-:Y:S02]  /*1a80*/  UISETP.NE.AND UP0, UPT, UR5, 0x3, UPT ;  /* 0x000000030500788c */ /* 0x000fe4000bf05270 */
[----:B------:R-:W-:Y:S02]  /*1a90*/  ULEA UR24, UR6, UR13, 0xe ;  /* 0x0000000d06187291 */ /* 0x000fe4000f8e70ff */
[----:B------:R-:W-:Y:S02]  /*1aa0*/  USEL UR7, URZ, 0x1, UP0 ;  /* 0x00000001ff077887 */ /* 0x000fe40008000000 */
[----:B------:R-:W-:Y:S02]  /*1ab0*/  USEL UR29, UR5, URZ, UP0 ;  /* 0x000000ff051d7287 */ /* 0x000fe40008000000 */
[----:B------:R-:W-:Y:S02]  /*1ac0*/  USHF.L.U32 UR34, UR21, 0x7, URZ ;  /* 0x0000000715227899 */ /* 0x000fe400080006ff */
[----:B------:R-:W-:Y:S01]  /*1ad0*/  ULEA UR5, UR29, UR13, 0x3 ;  /* 0x0000000d1d057291 */ /* 0x000fe2000f8e18ff */
[----:B------:R-:W-:Y:S01]  /*1ae0*/  LOP3.LUT R12, R12, UR7, RZ, 0x3c, !PT ;  /* 0x000000070c0c7c12 */ /* 0x000fe2000f8e3cff */
[----:B------:R-:W-:Y:S02]  /*1af0*/  UIADD3.X UR15, UPT, UPT, URZ, UR41, URZ, UP1, !UPT ;  /* 0x00000029ff0f7290 */ /* 0x000fe40008ffe4ff */
[----:B------:R-:W-:Y:S01]  /*1b00*/  UIADD3 UR32, UPT, UPT, UR24, 0xb300, URZ ;  /* 0x0000b30018207890 */ /* 0x000fe2000fffe0ff */
[----:B--2---:R-:W-:Y:S01]  /*1b10*/  SHF.L.U32 R0, R12, 0x1f, RZ ;  /* 0x0000001f0c007819 */ /* 0x004fe200000006ff */
[----:B------:R-:W-:Y:S02]  /*1b20*/  UIADD3 UR26, UPT, UPT, UR34, 0x40, URZ ;  /* 0x00000040221a7890 */ /* 0x000fe4000fffe0ff */
[----:B------:R-:W-:Y:S01]  /*1b30*/  UIADD3 UR24, UPT, UPT, UR24, 0xd300, URZ ;  /* 0x0000d30018187890 */ /* 0x000fe2000fffe0ff */
[----:B------:R4:W1:Y:S01]  /*1b40*/  SYNCS.PHASECHK.TRANS64.TRYWAIT P0, [UR5+0x18], R0 ;  /* 0x00001800ff0075a7 */ /* 0x0008620008001105 */
[----:B------:R-:W-:Y:S01]  /*1b50*/  UIMAD UR5, UR6, 0x5800, UR4 ;  /* 0x00005800060578a4 */ /* 0x000fe2000f8e0204 */
[----:B------:R-:W-:Y:S02]  /*1b60*/  UMOV UR7, 0x10000000 ;  /* 0x1000000000077882 */ /* 0x000fe40000000000 */
[----:B------:R-:W-:Y:S01]  /*1b70*/  UMOV UR6, 0x0 ;  /* 0x0000000000067882 */ /* 0x000fe20000000000 */
[----:B------:R-:W-:Y:S01]  /*1b80*/  UIADD3 UR22, UP0, UPT, UR40, 0x180, URZ ;  /* 0x0000018028167890 */ /* 0x000fe2000ff1e0ff */
[----:B------:R-:W-:Y:S01]  /*1b90*/  UTMALDG.3D [UR32], [UR14], desc[UR6] ;  /* 0x000006200e0075b4 */ /* 0x000fe20008011000 */
[----:B------:R-:W-:Y:S01]  /*1ba0*/  ULEA UR5, UR5, UR13, 0x1 ;  /* 0x0000000d05057291 */ /* 0x000fe2000f8e08ff */
[----:B------:R-:W-:Y:S01]  /*1bb0*/  UMOV UR25, UR33 ;  /* 0x0000002100197c82 */ /* 0x000fe20008000000 */
[----:B------:R-:W-:Y:S01]  /*1bc0*/  UMOV UR27, UR35 ;  /* 0x00000023001b7c82 */ /* 0x000fe20008000000 */
[----:B------:R-:W-:Y:S01]  /*1bd0*/  UMOV UR28, UR36 ;  /* 0x00000024001c7c82 */ /* 0x000fe20008000000 */
[----:B------:R-:W-:Y:S01]  /*1be0*/  UIADD3.X UR23, UPT, UPT, URZ, UR41, URZ, UP0, !UPT ;  /* 0x00000029ff177290 */ /* 0x000fe200087fe4ff */
[----:B------:R2:W-:Y:S01]  /*1bf0*/  UTMALDG.3D [UR24], [UR14], desc[UR6] ;  /* 0x000006180e0075b4 */ /* 0x0005e20008011000 */
[----:B------:R-:W-:Y:S02]  /*1c00*/  UIADD3 UR16, UPT, UPT, UR5, 0x17300, URZ ;  /* 0x0001730005107890 */ /* 0x000fe4000fffe0ff */
[----:B------:R-:W-:Y:S01]  /*1c10*/  UIADD3 UR8, UPT, UPT, UR5, 0x1cb00, URZ ;  /* 0x0001cb0005087890 */ /* 0x000fe2000fffe0ff */
[----:B------:R-:W-:Y:S01]  /*1c20*/  UMOV UR37, 0x30000 ;  /* 0x0003000000257882 */ /* 0x000fe20000000000 */
[----:B------:R-:W-:Y:S01]  /*1c30*/  UMOV UR17, UR33 ;  /* 0x0000002100117c82 */ /* 0x000fe20008000000 */
[----:B------:R-:W-:Y:S01]  /*1c40*/  UMOV UR20, UR36 ;  /* 0x0000002400147c82 */ /* 0x000fe20008000000 */
[----:B------:R-:W-:Y:S01]  /*1c50*/  UMOV UR18, UR34 ;  /* 0x0000002200127c82 */ /* 0x000fe20008000000 */
[----:B------:R-:W-:Y:S02]  /*1c60*/  UMOV UR11, UR19 ;  /* 0x00000013000b7c82 */ /* 0x000fe40008000000 */
[----:B------:R-:W-:Y:S01]  /*1c70*/  UTMALDG.3D.MULTICAST [UR16], [UR22], UR37, desc[UR6] ;  /* 0x00000610160073b4 */ /* 0x000fe20008011825 */
[----:B------:R-:W-:Y:S01]  /*1c80*/  UIADD3 UR21, UPT, UPT, UR21, 0x1, URZ ;  /* 0x0000000115157890 */ /* 0x000fe2000fffe0ff */
[----:B------:R-:W-:Y:S01]  /*1c90*/  UMOV UR12, UR36 ;  /* 0x00000024000c7c82 */ /* 0x000fe20008000000 */
[----:B------:R-:W-:Y:S01]  /*1ca0*/  UMOV UR9, UR33 ;  /* 0x0000002100097c82 */ /* 0x000fe20008000000 */
[----:B------:R-:W-:Y:S01]  /*1cb0*/  UMOV UR10, UR26 ;  /* 0x0000001a000a7c82 */ /* 0x000fe20008000000 */
[----:B------:R-:W-:Y:S01]  /*1cc0*/  UISETP.NE.AND UP0, UPT, UR21, UR30, UPT ;  /* 0x0000001e1500728c */ /* 0x000fe2000bf05270 */
[----:B------:R3:W-:Y:S01]  /*1cd0*/  UTMALDG.3D.MULTICAST [UR8], [UR22], UR37, desc[UR6] ;  /* 0x00000608160073b4 */ /* 0x0007e20008011825 */
[----:B--2---:R-:W-:Y:S01]  /*1ce0*/  UMOV UR14, UR30 ;  /* 0x0000001e000e7c82 */ /* 0x004fe20008000000 */
[----:B---3--:R-:W-:Y:S06]  /*1cf0*/  UMOV UR6, UR29 ;  /* 0x0000001d00067c82 */ /* 0x008fec0008000000 */
[----:B----4-:R-:W-:Y:S05]  /*1d00*/  BRA.U UP0, `(.L_x_31) ;  /* 0xfffffffd00187547 */ /* 0x010fea000b83ffff */
.L_x_25:
[----:B------:R-:W-:Y:S01]  /*1d10*/  ULEA UR5, UR29, UR13, 0x3 ;  /* 0x0000000d1d057291 */ /* 0x000fe2000f8e18ff */
[----:B--2---:R-:W-:Y:S01]  /*1d20*/  SHF.L.U32 R0, R12, 0x1f, RZ ;  /* 0x0000001f0c007819 */ /* 0x004fe200000006ff */
[----:B------:R-:W-:Y:S01]  /*1d30*/  @!P1 SYNCS.ARRIVE.TRANS64.A1T0 RZ, [UR13+0x58], RZ ;  /* 0x000058ffffff99a7 */ /* 0x000fe2000810000d */
[----:B------:R-:W-:-:S06]  /*1d40*/  UISETP.GT.AND UP0, UPT, UR50, UR49, UPT ;  /* 0x000000313200728c */ /* 0x000fcc000bf04270 */
[----:B-1-3--:R1:W2:Y:S03]  /*1d50*/  SYNCS.PHASECHK.TRANS64.TRYWAIT P0, [UR5+0x18], R0 ;  /* 0x00001800ff0075a7 */ /* 0x00a2a60008001105 */
[----:B------:R-:W-:Y:S05]  /*1d60*/  BRA.U !UP0, `(.L_x_32) ;  /* 0x0000000108ec7547 */ /* 0x000fea000b800000 */
[----:B------:R-:W-:Y:S01]  /*1d70*/  UIADD3 UR15, UPT, UPT, UR51, UR14, URZ ;  /* 0x0000000e330f7290 */ /* 0x000fe2000fffe0ff */
[----:B------:R-:W-:-:S11]  /*1d80*/  UMOV UR6, UR29 ;  /* 0x0000001d00067c82 */ /* 0x000fd60008000000 */
.L_x_38:
[----:B--2---:R-:W-:Y:S01]  /*1d90*/  @!P3 MOV R2, 0xf000 ;  /* 0x0000f0000002b802 */ /* 0x004fe20000000f00 */
[----:B------:R-:W-:Y:S01]  /*1da0*/  ULEA UR33, UR6, UR13, 0x3 ;  /* 0x0000000d06217291 */ /* 0x000fe2000f8e18ff */
[----:B--2-4-:R-:W-:Y:S11]  /*1db0*/  @P0 BRA `(.L_x_33) ;  /* 0x00000000000c0947 */ /* 0x014ff60003800000 */
[----:B------:R-:W-:Y:S04]  /*1dc0*/  SHF.L.U32 R3, R12, 0x1f, RZ ;  /* 0x0000001f0c037819 */ /* 0x000fe800000006ff */
[----:B------:R-:W2:Y:S02]  /*1dd0*/  SYNCS.PHASECHK.TRANS64.TRYWAIT P0, [UR33+0x18], R3 ;  /* 0x00001803ff0075a7 */ /* 0x000ea40008001121 */
[----:B--2---:R-:W-:Y:S05]  /*1de0*/  @!P0 BRA `(.L_x_34) ;  /* 0x0000007400348947 */ /* 0x004fea0003800000 */
.L_x_33:
[----:B------:R2:W-:Y:S01]  /*1df0*/  @!P3 SYNCS.ARRIVE.TRANS64 RZ, [UR33], R2 ;  /* 0x00000002ffffb9a7 */ /* 0x0005e20008000021 */
[----:B------:R-:W-:Y:S04]  /*1e00*/  ULOP3.LUT UR5, UR31, 0x2, URZ, 0xfc, !UPT ;  /* 0x000000021f057892 */ /* 0x000fe8000f8efcff */
[----:B------:R-:W-:Y:S09]  /*1e10*/  UISETP.NE.AND UP0, UPT, UR5, 0x2, UPT ;  /* 0x000000020500788c */ /* 0x000ff2000bf05270 */
[----:B------:R-:W-:Y:S05]  /*1e20*/  BRA.U UP0, `(.L_x_35) ;  /* 0x0000000100047547 */ /* 0x000fea000b800000 */
[----:B------:R-:W-:Y:S05]  /*1e30*/  BPT.TRAP 0x1 ;  /* 0x000000040000795c */ /* 0x000fea0000300000 */
.L_x_35:
[----:B------:R-:W-:Y:S04]  /*1e40*/  BSSY.RECONVERGENT B0, `(.L_x_36) ;  /* 0x0000003000007945 */ /* 0x000fe80003800200 */
[----:B------:R-:W-:Y:S05]  /*1e50*/  @P2 BRA `(.L_x_37) ;  /* 0x0000000000042947 */ /* 0x000fea0003800000 */
[----:B------:R-:W-:Y:S05]  /*1e60*/  BPT.TRAP 0x1 ;  /* 0x000000040000795c */ /* 0x000fea0000300000 */
.L_x_37:
[----:B------:R-:W-:Y:S05]  /*1e70*/  BSYNC.RECONVERGENT B0 ;  /* 0x0000000000007941 */ /* 0x000fea0003800200 */
.L_x_36:
        /* <DEDUP_REMOVED lines=11> */
[----:B-1----:R-:W-:Y:S01]  /*1f30*/  SHF.L.U32 R0, R12, 0x1f, RZ ;  /* 0x0000001f0c007819 */ /* 0x002fe200000006ff */
[----:B------:R-:W-:Y:S02]  /*1f40*/  UIADD3 UR26, UPT, UPT, UR34, 0x40, URZ ;  /* 0x00000040221a7890 */ /* 0x000fe4000fffe0ff */
[----:B------:R-:W-:Y:S01]  /*1f50*/  UIADD3 UR24, UPT, UPT, UR24, 0xd300, URZ ;  /* 0x0000d30018187890 */ /* 0x000fe2000fffe0ff */
[----:B------:R3:W4:Y:S01]  /*1f60*/  SYNCS.PHASECHK.TRANS64.TRYWAIT P0, [UR5+0x18], R0 ;  /* 0x00001800ff0075a7 */ /* 0x0007220008001105 */
[----:B------:R-:W-:Y:S01]  /*1f70*/  UMOV UR38, 0x0 ;  /* 0x0000000000267882 */ /* 0x000fe20000000000 */
[----:B------:R-:W-:Y:S01]  /*1f80*/  UMOV UR39, 0x10000000 ;  /* 0x1000000000277882 */ /* 0x000fe20000000000 */
[----:B------:R-:W-:Y:S01]  /*1f90*/  UIMAD UR5, UR6, 0x5800, UR4 ;  /* 0x00005800060578a4 */ /* 0x000fe2000f8e0204 */
[----:B------:R-:W-:Y:S01]  /*1fa0*/  UTMALDG.3D [UR32], [UR22], desc[UR38] ;  /* 0x00002620160075b4 */ /* 0x000fe20008011000 */
[----:B------:R-:W-:Y:S02]  /*1fb0*/  UIADD3 UR6, UP0, UPT, UR40, 0x180, URZ ;  /* 0x0000018028067890 */ /* 0x000fe4000ff1e0ff */
[----:B------:R-:W-:Y:S01]  /*1fc0*/  ULEA UR5, UR5, UR13, 0x1 ;  /* 0x0000000d05057291 */ /* 0x000fe2000f8e08ff */
[----:B------:R-:W-:Y:S01]  /*1fd0*/  UMOV UR25, UR33 ;  /* 0x0000002100197c82 */ /* 0x000fe20008000000 */
[----:B------:R-:W-:Y:S01]  /*1fe0*/  UMOV UR27, UR35 ;  /* 0x00000023001b7c82 */ /* 0x000fe20008000000 */
[----:B------:R-:W-:Y:S01]  /*1ff0*/  UMOV UR28, UR36 ;  /* 0x00000024001c7c82 */ /* 0x000fe20008000000 */
[----:B------:R-:W-:Y:S01]  /*2000*/  UIADD3.X UR7, UPT, UPT, URZ, UR41, URZ, UP0, !UPT ;  /* 0x00000029ff077290 */ /* 0x000fe200087fe4ff */
[----:B------:R-:W-:Y:S01]  /*2010*/  UTMALDG.3D [UR24], [UR22], desc[UR38] ;  /* 0x00002618160075b4 */ /* 0x000fe20008011000 */
[----:B------:R-:W-:Y:S01]  /*2020*/  UIADD3 UR16, UPT, UPT, UR5, 0x17300, URZ ;  /* 0x0001730005107890 */ /* 0x000fe2000fffe0ff */
[----:B------:R-:W-:Y:S01]  /*2030*/  UMOV UR21, 0x30000 ;  /* 0x0003000000157882 */ /* 0x000fe20000000000 */
[----:B------:R-:W-:Y:S01]  /*2040*/  UMOV UR17, UR33 ;  /* 0x0000002100117c82 */ /* 0x000fe20008000000 */
[----:B------:R-:W-:Y:S01]  /*2050*/  UMOV UR20, UR36 ;  /* 0x0000002400147c82 */ /* 0x000fe20008000000 */
[----:B------:R-:W-:Y:S01]  /*2060*/  UMOV UR18, UR34 ;  /* 0x0000002200127c82 */ /* 0x000fe20008000000 */
[----:B------:R-:W-:Y:S01]  /*2070*/  UIADD3 UR8, UPT, UPT, UR5, 0x1cb00, URZ ;  /* 0x0001cb0005087890 */ /* 0x000fe2000fffe0ff */
[----:B------:R-:W-:Y:S03]  /*2080*/  UMOV UR11, UR19 ;  /* 0x00000013000b7c82 */ /* 0x000fe60008000000 */
[----:B------:R-:W-:Y:S01]  /*2090*/  UTMALDG.3D.MULTICAST [UR16], [UR6], UR21, desc[UR38] ;  /* 0x00002610060073b4 */ /* 0x000fe20008011815 */
[----:B------:R-:W-:Y:S01]  /*20a0*/  UIADD3 UR14, UPT, UPT, UR14, 0x1, URZ ;  /* 0x000000010e0e7890 */ /* 0x000fe2000fffe0ff */
[----:B------:R-:W-:Y:S01]  /*20b0*/  UMOV UR12, UR36 ;  /* 0x00000024000c7c82 */ /* 0x000fe20008000000 */
[----:B------:R-:W-:Y:S01]  /*20c0*/  UMOV UR9, UR33 ;  /* 0x0000002100097c82 */ /* 0x000fe20008000000 */
[----:B------:R-:W-:Y:S01]  /*20d0*/  UMOV UR10, UR26 ;  /* 0x0000001a000a7c82 */ /* 0x000fe20008000000 */
[----:B------:R-:W-:Y:S01]  /*20e0*/  UISETP.NE.AND UP0, UPT, UR14, UR15, UPT ;  /* 0x0000000f0e00728c */ /* 0x000fe2000bf05270 */
[----:B------:R1:W-:Y:S02]  /*20f0*/  UTMALDG.3D.MULTICAST [UR8], [UR6], UR21, desc[UR38] ;  /* 0x00002608060073b4 */ /* 0x0003e40008011815 */
[----:B-1----:R-:W-:Y:S06]  /*2100*/  UMOV UR6, UR29 ;  /* 0x0000001d00067c82 */ /* 0x002fec0008000000 */
[----:B---3--:R-:W-:Y:S05]  /*2110*/  BRA.U UP0, `(.L_x_38) ;  /* 0xfffffffd001c7547 */ /* 0x008fea000b83ffff */
.L_x_32:
[C---:B------:R-:W-:Y:S01]  /*2120*/  LEA R3, R11.reuse, UR13, 0x3 ;  /* 0x0000000d0b037c11 */ /* 0x040fe2000f8e18ff */
[----:B------:R-:W-:Y:S01]  /*2130*/  NOP ;  /* 0x0000000000007918 */ /* 0x000fe20000000000 */
[----:B-1----:R-:W-:Y:S02]  /*2140*/  SHF.L.U32 R0, R10, 0x1f, RZ ;  /* 0x0000001f0a007819 */ /* 0x002fe400000006ff */
[----:B------:R-:W-:Y:S02]  /*2150*/  LEA R5, R11, UR13, 0x4 ;  /* 0x0000000d0b057c11 */ /* 0x000fe4000f8e20ff */
[----:B--2-4-:R-:W1:Y:S02]  /*2160*/  SYNCS.PHASECHK.TRANS64.TRYWAIT P0, [R3+URZ+0x60], R0 ;  /* 0x00006000030075a7 */ /* 0x014e6400080011ff */
[----:B-1----:R-:W-:Y:S05]  /*2170*/  @!P0 BRA `(.L_x_39) ;  /* 0x0000007000688947 */ /* 0x002fea0003800000 */
.L_x_121:
[----:B------:R-:W2:Y:S01]  /*2180*/  LDS.128 R4, [R5+0xf0] ;  /* 0x0000f00005047984 */ /* 0x000ea20000000c00 */
[----:B------:R-:W-:Y:S01]  /*2190*/  UISETP.GE.AND UP0, UPT, UR43, 0x1, UPT ;  /* 0x000000012b00788c */ /* 0x000fe2000bf06270 */
[----:B------:R-:W-:Y:S01]  /*21a0*/  @!PT LDS RZ, [RZ] ;  /* 0x00000000fffff984 */ /* 0x000fe20000000800 */
[----:B------:R-:W-:Y:S01]  /*21b0*/  @!PT LDS RZ, [RZ] ;  /* 0x00000000fffff984 */ /* 0x000fe20000000800 */
[----:B------:R-:W-:Y:S01]  /*21c0*/  @!PT LDS RZ, [RZ] ;  /* 0x00000000fffff984 */ /* 0x000fe20000000800 */
[----:B------:R-:W-:Y:S01]  /*21d0*/  @!PT LDS RZ, [RZ] ;  /* 0x00000000fffff984 */ /* 0x000fe20000000800 */
[----:B------:R3:W-:Y:S06]  /*21e0*/  MEMBAR.ALL.CTA ;  /* 0x0000000000007992 */ /* 0x0007ec0000008000 */
[----:B---3--:R-:W3:Y:S01]  /*21f0*/  FENCE.VIEW.ASYNC.S ;  /* 0x00000000000073c6 */ /* 0x008ee20000000000 */
[----:B--2---:R-:W-:-:S13]  /*2200*/  LOP3.LUT P0, RZ, R6, 0x1, RZ, 0xc0, !PT ;  /* 0x0000000106ff7812 */ /* 0x004fda000780c0ff */
[----:B---3--:R-:W-:Y:S01]  /*2210*/  VOTEU.ANY UP1, P0 ;  /* 0x0000000000ff7886 */ /* 0x008fe20000020100 */
[----:B------:R-:W-:-:S13]  /*2220*/  PLOP3.LUT P0, PT, PT, PT, UP1, 0x80, 0x8 ;  /* 0x000000000008781c */ /* 0x000fda0003f0f018 */
[----:B-1----:R-:W-:Y:S02]  /*2230*/  @P0 LOP3.LUT R0, R5, 0xffff, RZ, 0xc0, !PT ;  /* 0x0000ffff05000812 */ /* 0x002fe400078ec0ff */
[----:B------:R-:W-:Y:S02]  /*2240*/  @P0 MOV R2, R4 ;  /* 0x0000000400020202 */ /* 0x000fe40000000f00 */
[----:B------:R-:W-:Y:S01]  /*2250*/  @P0 R2UR UR6, R0 ;  /* 0x00000000000602ca */ /* 0x000fe200000e0000 */
[----:B------:R-:W-:Y:S01]  /*2260*/  VIADD R0, R3, 0x70 ;  /* 0x0000007003007836 */ /* 0x000fe20000000000 */
[----:B------:R-:W-:Y:S02]  /*2270*/  @P0 SHF.R.U32.HI R4, RZ, 0x10, R5 ;  /* 0x00000010ff040819 */ /* 0x000fe40000011605 */
[----:B------:R-:W-:Y:S02]  /*2280*/  @P0 R2UR UR7, R2 ;  /* 0x00000000020702ca */ /* 0x000fe400000e0000 */
[----:B------:R-:W-:-:S02]  /*2290*/  PRMT R0, RZ, 0x654, R0 ;  /* 0x00000654ff007816 */ /* 0x000fc40000000000 */
[----:B------:R-:W-:Y:S02]  /*22a0*/  @P0 R2UR UR5, R4 ;  /* 0x00000000040502ca */ /* 0x000fe400000e0000 */
[----:B------:R1:W-:Y:S03]  /*22b0*/  SYNCS.ARRIVE.TRANS64.RED.A1T0 RZ, [R0+URZ], RZ ;  /* 0x000000ff00ff79a7 */ /* 0x0003e600081004ff */
[----:B------:R-:W-:-:S04]  /*22c0*/  @UP1 UMOV UR44, UR6 ;  /* 0x00000006002c1c82 */ /* 0x000fc80008000000 */
[----:B------:R-:W-:-:S04]  /*22d0*/  @UP1 UMOV UR45, UR7 ;  /* 0x00000007002d1c82 */ /* 0x000fc80008000000 */
[----:B------:R-:W-:Y:S01]  /*22e0*/  @UP1 UMOV UR36, UR5 ;  /* 0x0000000500241c82 */ /* 0x000fe20008000000 */
[----:B------:R-:W-:Y:S05]  /*22f0*/  BRA.U !UP0, `(.L_x_40) ;  /* 0x0000000108d47547 */ /* 0x000fea000b800000 */
[----:B------:R-:W2:Y:S01]  /*2300*/  LDCU.128 UR16, c[0x0][0xb10] ;  /* 0x00016200ff1077ac */ /* 0x000ea20008000c00 */
[----:B------:R-:W3:Y:S01]  /*2310*/  LDCU UR12, c[0x0][0xb20] ;  /* 0x00016400ff0c77ac */ /* 0x000ee20008000800 */
[----:B------:R-:W4:Y:S01]  /*2320*/  LDCU UR22, c[0x0][0xb0c] ;  /* 0x00016180ff1677ac */ /* 0x000f220008000800 */
[----:B------:R-:W1:Y:S01]  /*2330*/  LDCU.64 UR8, c[0x0][0xb28] ;  /* 0x00016500ff0877ac */ /* 0x000e620008000a00 */
[----:B------:R-:W-:Y:S02]  /*2340*/  UISETP.NE.AND UP3, UPT, UR43, 0x1, UPT ;  /* 0x000000012b00788c */ /* 0x000fe4000bf65270 */
[----:B--2---:R-:W-:Y:S02]  /*2350*/  UIMAD.WIDE.U32 UR10, UR46, UR19, URZ ;  /* 0x000000132e0a72a5 */ /* 0x004fe4000f8e00ff */
[----:B------:R-:W-:Y:S02]  /*2360*/  UIMAD.WIDE.U32 UR6, UR48, UR16, URZ ;  /* 0x00000010300672a5 */ /* 0x000fe4000f8e00ff */
[----:B------:R-:W-:-:S02]  /*2370*/  UISETP.NE.AND UP0, UPT, UR18, 0x1, UPT ;  /* 0x000000011200788c */ /* 0x000fc4000bf05270 */
[----:B------:R-:W-:Y:S01]  /*2380*/  UIMAD.WIDE.U32 UR20, UR44, UR19, URZ ;  /* 0x000000132c1472a5 */ /* 0x000fe2000f8e00ff */
[----:B------:R-:W-:Y:S02]  /*2390*/  UMOV UR10, UR11 ;  /* 0x0000000b000a7c82 */ /* 0x000fe40008000000 */
[----:B------:R-:W-:Y:S01]  /*23a0*/  UMOV UR6, UR7 ;  /* 0x0000000700067c82 */ /* 0x000fe20008000000 */
[----:B---3--:R-:W-:Y:S02]  /*23b0*/  USHF.R.U32.HI UR10, URZ, UR12, UR10 ;  /* 0x0000000cff0a7299 */ /* 0x008fe4000801160a */
[----:B------:R-:W-:Y:S02]  /*23c0*/  USHF.R.U32.HI UR7, URZ, UR17, UR6 ;  /* 0x00000011ff077299 */ /* 0x000fe40008011606 */
[----:B----4-:R-:W-:Y:S02]  /*23d0*/  UISETP.NE.AND UP2, UPT, UR22, 0x1, UPT ;  /* 0x000000011600788c */ /* 0x010fe4000bf45270 */
[----:B------:R-:W-:-:S02]  /*23e0*/  USEL UR6, UR46, UR10, !UP0 ;  /* 0x0000000a2e067287 */ /* 0x000fc4000c000000 */
[----:B------:R-:W-:Y:S02]  /*23f0*/  USEL UR7, UR48, UR7, !UP2 ;  /* 0x0000000730077287 */ /* 0x000fe4000d000000 */
[----:B-1----:R-:W-:Y:S01]  /*2400*/  UIMAD.WIDE.U32 UR10, UR6, UR8, URZ ;  /* 0x00000008060a72a5 */ /* 0x002fe2000f8e00ff */
[----:B------:R-:W-:Y:S01]  /*2410*/  UMOV UR5, UR21 ;  /* 0x0000001500057c82 */ /* 0x000fe20008000000 */
[----:B------:R-:W-:Y:S02]  /*2420*/  UIMAD.WIDE.U32 UR14, UR45, UR16, URZ ;  /* 0x000000102d0e72a5 */ /* 0x000fe4000f8e00ff */
[----:B------:R-:W-:-:S03]  /*2430*/  UIMAD.WIDE.U32 UR20, UR7, UR8, URZ ;  /* 0x00000008071472a5 */ /* 0x000fc6000f8e00ff */
[----:B------:R-:W-:Y:S01]  /*2440*/  UMOV UR10, UR11 ;  /* 0x0000000b000a7c82 */ /* 0x000fe20008000000 */
[----:B------:R-:W-:Y:S02]  /*2450*/  USHF.R.U32.HI UR5, URZ, UR12, UR5 ;  /* 0x0000000cff057299 */ /* 0x000fe40008011605 */
[----:B------:R-:W-:Y:S01]  /*2460*/  @UP3 USHF.R.U32.HI UR6, URZ, UR9, UR10 ;  /* 0x00000009ff063299 */ /* 0x000fe2000801160a */
[----:B------:R-:W-:Y:S01]  /*2470*/  UMOV UR14, UR15 ;  /* 0x0000000f000e7c82 */ /* 0x000fe20008000000 */
[----:B------:R-:W-:Y:S01]  /*2480*/  UMOV UR20, UR21 ;  /* 0x0000001500147c82 */ /* 0x000fe20008000000 */
[----:B------:R-:W-:Y:S02]  /*2490*/  USHF.R.U32.HI UR17, URZ, UR17, UR14 ;  /* 0x00000011ff117299 */ /* 0x000fe4000801160e */
[----:B------:R-:W-:Y:S02]  /*24a0*/  USEL UR5, UR44, UR5, !UP0 ;  /* 0x000000052c057287 */ /* 0x000fe4000c000000 */
[----:B------:R-:W-:-:S02]  /*24b0*/  @UP3 USHF.R.U32.HI UR7, URZ, UR9, UR20 ;  /* 0x00000009ff073299 */ /* 0x000fc40008011614 */
[----:B------:R-:W-:Y:S02]  /*24c0*/  UIMAD UR10, UR43, UR6, URZ ;  /* 0x000000062b0a72a4 */ /* 0x000fe4000f8e02ff */
[----:B------:R-:W-:Y:S02]  /*24d0*/  USEL UR6, UR45, UR17, !UP2 ;  /* 0x000000112d067287 */ /* 0x000fe4000d000000 */
[----:B------:R-:W-:Y:S02]  /*24e0*/  UIMAD UR12, UR43, UR7, URZ ;  /* 0x000000072b0c72a4 */ /* 0x000fe4000f8e02ff */
[----:B------:R-:W-:Y:S02]  /*24f0*/  UISETP.GE.AND UP0, UPT, UR5, UR10, UPT ;  /* 0x0000000a0500728c */ /* 0x000fe4000bf06270 */
[----:B------:R-:W-:Y:S02]  /*2500*/  UIMAD.WIDE.U32 UR10, UR5, UR8, URZ ;  /* 0x00000008050a72a5 */ /* 0x000fe4000f8e00ff */
[----:B------:R-:W-:-:S02]  /*2510*/  UISETP.GE.OR UP0, UPT, UR6, UR12, UP0 ;  /* 0x0000000c0600728c */ /* 0x000fc40008706670 */
[----:B------:R-:W-:Y:S02]  /*2520*/  UIMAD.WIDE.U32 UR14, UR6, UR8, URZ ;  /* 0x00000008060e72a5 */ /* 0x000fe4000f8e00ff */
[----:B------:R-:W-:Y:S01]  /*2530*/  UIADD3 UR12, UPT, UPT, -UR6, URZ, URZ ;  /* 0x000000ff060c7290 */ /* 0x000fe2000fffe1ff */
[----:B------:R-:W-:Y:S01]  /*2540*/  UMOV UR10, UR11 ;  /* 0x0000000b000a7c82 */ /* 0x000fe20008000000 */
[----:B------:R-:W-:Y:S02]  /*2550*/  UIADD3 UR11, UPT, UPT, -UR5, URZ, URZ ;  /* 0x000000ff050b7290 */ /* 0x000fe4000fffe1ff */
[----:B------:R-:W-:-:S03]  /*2560*/  USHF.R.U32.HI UR10, URZ, UR9, UR10 ;  /* 0x00000009ff0a7299 */ /* 0x000fc6000801160a */
[----:B------:R-:W-:Y:S01]  /*2570*/  @!UP0 UMOV UR8, UR15 ;  /* 0x0000000f00088c82 */ /* 0x000fe20008000000 */
[----:B------:R-:W-:Y:S02]  /*2580*/  UIMAD UR11, UR18, UR11, UR44 ;  /* 0x0000000b120b72a4 */ /* 0x000fe4000f8e022c */
[----:B------:R-:W-:Y:S02]  /*2590*/  USEL UR10, UR5, UR10, !UP3 ;  /* 0x0000000a050a7287 */ /* 0x000fe4000d800000 */
[----:B------:R-:W-:Y:S02]  /*25a0*/  @!UP0 USHF.R.U32.HI UR8, URZ, UR9, UR8 ;  /* 0x00000009ff088299 */ /* 0x000fe40008011608 */
[----:B------:R-:W-:Y:S02]  /*25b0*/  UIADD3 UR9, UPT, UPT, -UR10, URZ, URZ ;  /* 0x000000ff0a097290 */ /* 0x000fe4000fffe1ff */
[----:B------:R-:W-:Y:S02]  /*25c0*/  @!UP0 USEL UR8, UR6, UR8, !UP3 ;  /* 0x0000000806088287 */ /* 0x000fe4000d800000 */
[----:B------:R-:W-:-:S02]  /*25d0*/  UIMAD UR9, UR43, UR9, UR5 ;  /* 0x000000092b0972a4 */ /* 0x000fc4000f8e0205 */
[----:B------:R-:W-:Y:S02]  /*25e0*/  @!UP0 UIADD3 UR10, UPT, UPT, UR10, -UR8, URZ ;  /* 0x800000080a0a8290 */ /* 0x000fe4000fffe0ff */
[----:B------:R-:W-:Y:S02]  /*25f0*/  @!UP0 UIMAD UR8, UR9, UR7, UR8 ;  /* 0x00000007090882a4 */ /* 0x000fe4000f8e0208 */
[----:B------:R-:W-:Y:S02]  /*2600*/  @!UP0 UIMAD UR5, UR43, UR10, UR6 ;  /* 0x0000000a2b0582a4 */ /* 0x000fe4000f8e0206 */
[----:B------:R-:W-:Y:S02]  /*2610*/  UIMAD UR7, UR22, UR12, UR45 ;  /* 0x0000000c160772a4 */ /* 0x000fe4000f8e022d */
[----:B------:R-:W-:Y:S01]  /*2620*/  UIMAD UR44, UR5, UR18, UR11 ;  /* 0x00000012052c72a4 */ /* 0x000fe2000f8e020b */
[----:B------:R-:W-:Y:S02]  /*2630*/  @!UP0 UMOV UR6, UR8 ;  /* 0x0000000800068c82 */ /* 0x000fe40008000000 */
[----:B------:R-:W-:-:S12]  /*2640*/  UIMAD UR45, UR6, UR22, UR7 ;  /* 0x00000016062d72a4 */ /* 0x000fd8000f8e0207 */
.L_x_40:
[----:B------:R-:W2:Y:S02]  /*2650*/  LDCU UR5, c[0x0][0xb30] ;  /* 0x00016600ff0577ac */ /* 0x000ea40008000800 */
[----:B--2---:R-:W-:-:S09]  /*2660*/  UISETP.NE.AND UP0, UPT, UR5, 0x1, UPT ;  /* 0x000000010500788c */ /* 0x004fd2000bf05270 */
[----:B------:R-:W-:Y:S05]  /*2670*/  BRA.U UP0, `(.L_x_41) ;  /* 0x0000000100447547 */ /* 0x000fea000b800000 */
[----:B------:R-:W2:Y:S01]  /*2680*/  LDCU.128 UR16, c[0x0][0xb10] ;  /* 0x00016200ff1077ac */ /* 0x000ea20008000c00 */
[----:B------:R-:W3:Y:S01]  /*2690*/  LDCU UR10, c[0x0][0xb0c] ;  /* 0x00016180ff0a77ac */ /* 0x000ee20008000800 */
[----:B------:R-:W4:Y:S01]  /*26a0*/  LDCU UR11, c[0x0][0xb20] ;  /* 0x00016400ff0b77ac */ /* 0x000f220008000800 */
[----:B--2---:R-:W-:Y:S02]  /*26b0*/  UIMAD.WIDE.U32 UR8, UR45, UR16, URZ ;  /* 0x000000102d0872a5 */ /* 0x004fe4000f8e00ff */
[----:B------:R-:W-:Y:S02]  /*26c0*/  UIMAD.WIDE.U32 UR6, UR44, UR19, URZ ;  /* 0x000000132c0672a5 */ /* 0x000fe4000f8e00ff */
[----:B---3--:R-:W-:Y:S02]  /*26d0*/  UISETP.NE.AND UP2, UPT, UR10, 0x1, UPT ;  /* 0x000000010a00788c */ /* 0x008fe4000bf45270 */
[----:B------:R-:W-:Y:S01]  /*26e0*/  UISETP.NE.AND UP0, UPT, UR18, 0x1, UPT ;  /* 0x000000011200788c */ /* 0x000fe2000bf05270 */
[----:B------:R-:W-:-:S02]  /*26f0*/  UMOV UR8, UR9 ;  /* 0x0000000900087c82 */ /* 0x000fc40008000000 */
[----:B------:R-:W-:Y:S01]  /*2700*/  UMOV UR5, UR7 ;  /* 0x0000000700057c82 */ /* 0x000fe20008000000 */
[----:B------:R-:W-:Y:S02]  /*2710*/  USHF.R.U32.HI UR17, URZ, UR17, UR8 ;  /* 0x00000011ff117299 */ /* 0x000fe40008011608 */
[----:B----4-:R-:W-:Y:S02]  /*2720*/  USHF.R.U32.HI UR5, URZ, UR11, UR5 ;  /* 0x0000000bff057299 */ /* 0x010fe40008011605 */
[----:B------:R-:W-:Y:S02]  /*2730*/  USEL UR6, UR45, UR17, !UP2 ;  /* 0x000000112d067287 */ /* 0x000fe4000d000000 */
[----:B------:R-:W-:-:S04]  /*2740*/  USEL UR5, UR44, UR5, !UP0 ;  /* 0x000000052c057287 */ /* 0x000fc8000c000000 */
[----:B------:R-:W-:Y:S02]  /*2750*/  UIADD3 UR7, UPT, UPT, UR6, -UR5, URZ ;  /* 0x8000000506077290 */ /* 0x000fe4000fffe0ff */
[----:B------:R-:W-:Y:S02]  /*2760*/  UIADD3 UR5, UPT, UPT, -UR6, UR5, URZ ;  /* 0x0000000506057290 */ /* 0x000fe4000fffe1ff */
[----:B------:R-:W-:Y:S02]  /*2770*/  UIMAD UR44, UR7, UR18, UR44 ;  /* 0x00000012072c72a4 */ /* 0x000fe4000f8e022c */
[----:B------:R-:W-:-:S12]  /*2780*/  UIMAD UR45, UR5, UR10, UR45 ;  /* 0x0000000a052d72a4 */ /* 0x000fd8000f8e022d */
.L_x_41:
[----:B------:R-:W-:Y:S01]  /*2790*/  VIADD R11, R11, 0x1 ;  /* 0x000000010b0b7836 */ /* 0x000fe20000000000 */
[----:B------:R-:W-:Y:S02]  /*27a0*/  R2UR UR6, R219 ;  /* 0x00000000db0672ca */ /* 0x000fe400000e0000 */
[----:B------:R-:W-:Y:S02]  /*27b0*/  R2UR UR5, R218 ;  /* 0x00000000da0572ca */ /* 0x000fe400000e0000 */
[C---:B------:R-:W-:Y:S02]  /*27c0*/  ISETP.NE.AND P0, PT, R11.reuse, 0x2, PT ;  /* 0x000000020b00780c */ /* 0x040fe40003f05270 */
[----:B------:R-:W-:Y:S02]  /*27d0*/  PLOP3.LUT P1, PT, PT, PT, PT, 0x80, 0x8 ;  /* 0x000000000008781c */ /* 0x000fe40003f2f070 */
[----:B------:R-:W-:Y:S02]  /*27e0*/  SEL R3, RZ, 0x1, P0 ;  /* 0x00000001ff037807 */ /* 0x000fe40000000000 */
[----:B------:R-:W-:-:S02]  /*27f0*/  SEL R11, R11, RZ, P0 ;  /* 0x000000ff0b0b7207 */ /* 0x000fc40000000000 */
[----:B------:R-:W-:Y:S01]  /*2800*/  LOP3.LUT R10, R10, R3, RZ, 0x3c, !PT ;  /* 0x000000030a0a7212 */ /* 0x000fe200078e3cff */
[----:B------:R-:W-:Y:S02]  /*2810*/  UIADD3 UR47, UPT, UPT, UR45, UR6, URZ ;  /* 0x000000062d2f7290 */ /* 0x000fe4000fffe0ff */
[----:B------:R-:W-:Y:S01]  /*2820*/  UIADD3 UR56, UPT, UPT, UR44, UR5, URZ ;  /* 0x000000052c387290 */ /* 0x000fe2000fffe0ff */
[----:B------:R-:W-:Y:S11]  /*2830*/  BRA.U UP1, `(.L_x_42) ;  /* 0xffffffed01dc7547 */ /* 0x000ff6000b83ffff */
[----:B------:R-:W-:Y:S01]  /*2840*/  UIADD3 UR13, UPT, UPT, UR13, 0x18, URZ ;  /* 0x000000180d0d7890 */ /* 0x000fe2000fffe0ff */
[----:B------:R-:W-:-:S03]  /*2850*/  SHF.L.U32 R3, R12, 0x1f, RZ ;  /* 0x0000001f0c037819 */ /* 0x000fc600000006ff */
[----:B------:R-:W-:-:S09]  /*2860*/  ULEA UR4, UR29, UR13, 0x3 ;  /* 0x0000000d1d047291 */ /* 0x000fd2000f8e18ff */
[----:B------:R-:W2:Y:S02]  /*2870*/  SYNCS.PHASECHK.TRANS64.TRYWAIT P0, [UR4], R3 ;  /* 0x00000003ff0075a7 */ /* 0x000ea40008001104 */
[----:B--2---:R-:W-:Y:S05]  /*2880*/  @!P0 BRA `(.L_x_43) ;  /* 0x0000006800b88947 */ /* 0x004fea0003800000 */
.L_x_123:
[----:B------:R-:W-:-:S04]  /*2890*/  UIADD3 UR4, UPT, UPT, UR29, 0x1, URZ ;  /* 0x000000011d047890 */ /* 0x000fc8000fffe0ff */
[----:B------:R-:W-:-:S04]  /*28a0*/  UISETP.NE.AND UP0, UPT, UR4, 0x3, UPT ;  /* 0x000000030400788c */ /* 0x000fc8000bf05270 */
[----:B------:R-:W-:Y:S02]  /*28b0*/  USEL UR6, URZ, 0x1, UP0 ;  /* 0x00000001ff067887 */ /* 0x000fe40008000000 */
[----:B------:R-:W-:-:S04]  /*28c0*/  USEL UR4, UR4, URZ, UP0 ;  /* 0x000000ff04047287 */ /* 0x000fc80008000000 */
[----:B------:R-:W-:Y:S01]  /*28d0*/  ULEA UR5, UR4, UR13, 0x3 ;  /* 0x0000000d04057291 */ /* 0x000fe2000f8e18ff */
[----:B------:R-:W-:-:S04]  /*28e0*/  LOP3.LUT R12, R12, UR6, RZ, 0x3c, !PT ;  /* 0x000000060c0c7c12 */ /* 0x000fc8000f8e3cff */
[----:B-1----:R-:W-:-:S04]  /*28f0*/  SHF.L.U32 R3, R12, 0x1f, RZ ;  /* 0x0000001f0c037819 */ /* 0x002fc800000006ff */
[----:B------:R-:W1:Y:S02]  /*2900*/  SYNCS.PHASECHK.TRANS64.TRYWAIT P0, [UR5], R3 ;  /* 0x00000003ff0075a7 */ /* 0x000e640008001105 */
[----:B-1----:R-:W-:Y:S05]  /*2910*/  @!P0 BRA `(.L_x_44) ;  /* 0x0000006800ac8947 */ /* 0x002fea0003800000 */
.L_x_125:
[----:B------:R-:W-:-:S04]  /*2920*/  UIADD3 UR4, UPT, UPT, UR4, 0x1, URZ ;  /* 0x0000000104047890 */ /* 0x000fc8000fffe0ff */
[----:B------:R-:W-:-:S04]  /*2930*/  UISETP.NE.AND UP0, UPT, UR4, 0x3, UPT ;  /* 0x000000030400788c */ /* 0x000fc8000bf05270 */
[----:B------:R-:W-:Y:S02]  /*2940*/  USEL UR5, URZ, 0x1, UP0 ;  /* 0x00000001ff057887 */ /* 0x000fe40008000000 */
[----:B------:R-:W-:-:S04]  /*2950*/  USEL UR4, UR4, URZ, UP0 ;  /* 0x000000ff04047287 */ /* 0x000fc80008000000 */
[----:B------:R-:W-:Y:S01]  /*2960*/  ULEA UR4, UR4, UR13, 0x3 ;  /* 0x0000000d04047291 */ /* 0x000fe2000f8e18ff */
[----:B-1----:R-:W-:-:S04]  /*2970*/  LOP3.LUT R3, R12, UR5, RZ, 0x3c, !PT ;  /* 0x000000050c037c12 */ /* 0x002fc8000f8e3cff */
[----:B------:R-:W-:Y:S01]  /*2980*/  SHF.L.U32 R3, R3, 0x1f, RZ ;  /* 0x0000001f03037819 */ /* 0x000fe200000006ff */
[----:B------:R-:W-:-:S07]  /*2990*/  IMAD.U32 R0, RZ, RZ, UR4 ;  /* 0x00000004ff007e24 */ /* 0x000fce000f8e00ff */
.L_x_45:
[----:B-1----:R1:W2:Y:S02]  /*29a0*/  SYNCS.PHASECHK.TRANS64.TRYWAIT P0, [R0+URZ], R3 ;  /* 0x00000003000075a7 */ /* 0x0022a400080011ff */
[----:B--2---:R-:W-:Y:S05]  /*29b0*/  @!P0 NANOSLEEP.SYNCS 0x989680 ;  /* 0x009896800000895d */ /* 0x004fea0003900000 */
[----:B------:R-:W2:Y:S02]  /*29c0*/  @!P0 SYNCS.PHASECHK.TRANS64 P0, [R0+URZ], R3 ;  /* 0x00000003000085a7 */ /* 0x000ea400080010ff */
[----:B--2---:R-:W-:Y:S05]  /*29d0*/  @P0 EXIT ;  /* 0x000000000000094d */ /* 0x004fea0003800000 */
[----:B------:R-:W-:Y:S05]  /*29e0*/  BRA `(.L_x_45) ;  /* 0xfffffffc00ec7947 */ /* 0x000fea000383ffff */
.L_x_22:
[----:B------:R-:W-:-:S04]  /*29f0*/  UISETP.NE.AND UP0, UPT, UR42, URZ, UPT ;  /* 0x000000ff2a00728c */ /* 0x000fc8000bf05270 */
[----:B------:R-:W-:-:S09]  /*2a00*/  UISETP.NE.OR UP0, UPT, UR20, 0x1, UP0 ;  /* 0x000000011400788c */ /* 0x000fd20008705670 */
[----:B------:R-:W-:Y:S05]  /*2a10*/  BRA.U UP0, `(.L_x_46) ;  /* 0x0000000500487547 */ /* 0x000fea000b800000 */
[----:B------:R-:W-:Y:S01]  /*2a20*/  ISETP.GE.U32.AND P2, PT, R0, 0x2, PT ;  /* 0x000000020000780c */ /* 0x000fe20003f46070 */
[----:B------:R-:W-:Y:S01]  /*2a30*/  IMAD.MOV.U32 R12, RZ, RZ, 0x1 ;  /* 0x00000001ff0c7424 */ /* 0x000fe200078e00ff */
[----:B------:R-:W-:Y:S02]  /*2a40*/  CS2R R10, SRZ ;  /* 0x00000000000a7805 */ /* 0x000fe4000001ff00 */
[----:B------:R-:W-:Y:S01]  /*2a50*/  CS2R R8, SRZ ;  /* 0x0000000000087805 */ /* 0x000fe2000001ff00 */
[----:B------:R-:W-:Y:S01]  /*2a60*/  UMOV UR4, 0x400 ;  /* 0x0000040000047882 */ /* 0x000fe20000000000 */
[----:B------:R-:W-:Y:S01]  /*2a70*/  UMOV UR5, URZ ;  /* 0x000000ff00057c82 */ /* 0x000fe20008000000 */
[----:B------:R-:W-:-:S12]  /*2a80*/  ULEA UR42, UR42, UR4, 0x18 ;  /* 0x000000042a2a7291 */ /* 0x000fd8000f8ec0ff */
.L_x_50:
[----:B------:R-:W-:Y:S02]  /*2a90*/  LEA R2, R8, UR42, 0x3 ;  /* 0x0000002a08027c11 */ /* 0x000fe4000f8e18ff */
[----:B------:R-:W-:-:S03]  /*2aa0*/  SHF.L.U32 R5, R9, 0x1f, RZ ;  /* 0x0000001f09057819 */ /* 0x000fc600000006ff */
[----:B------:R-:W-:Y:S01]  /*2ab0*/  VIADD R4, R2, 0xd0 ;  /* 0x000000d002047836 */ /* 0x000fe20000000000 */
[----:B------:R-:W2:Y:S02]  /*2ac0*/  SYNCS.PHASECHK.TRANS64.TRYWAIT P0, [R2+URZ+0xc0], R5 ;  /* 0x0000c005020075a7 */ /* 0x000ea400080011ff */
[----:B--2---:R-:W-:Y:S05]  /*2ad0*/  @!P0 BRA `(.L_x_47) ;  /* 0x0000006800548947 */ /* 0x004fea0003800000 */
.L_x_126:
[----:B------:R-:W-:Y:S01]  /*2ae0*/  ULEA UR4, UR5, UR42, 0x3 ;  /* 0x0000002a05047291 */ /* 0x000fe2000f8e18ff */
[----:B------:R-:W-:Y:S02]  /*2af0*/  PRMT R4, RZ, 0x654, R4 ;  /* 0x00000654ff047816 */ /* 0x000fe40000000004 */
[----:B--2---:R-:W-:Y:S01]  /*2b00*/  SHF.L.U32 R5, R12, 0x1f, RZ ;  /* 0x0000001f0c057819 */ /* 0x004fe200000006ff */
[----:B------:R-:W-:Y:S01]  /*2b10*/  UIADD3 UR6, UPT, UPT, UR4, 0x60, URZ ;  /* 0x0000006004067890 */ /* 0x000fe2000fffe0ff */
[----:B------:R2:W-:Y:S05]  /*2b20*/  SYNCS.ARRIVE.TRANS64.RED.A1T0 RZ, [R4+URZ], RZ ;  /* 0x000000ff04ff79a7 */ /* 0x0005ea00081004ff */
[----:B------:R-:W-:Y:S01]  /*2b30*/  IMAD.U32 R7, RZ, RZ, UR6 ;  /* 0x00000006ff077e24 */ /* 0x000fe2000f8e00ff */
[----:B------:R-:W3:Y:S04]  /*2b40*/  SYNCS.PHASECHK.TRANS64.TRYWAIT P0, [UR4+0x70], R5 ;  /* 0x00007005ff0075a7 */ /* 0x000ee80008001104 */
[----:B------:R-:W-:Y:S01]  /*2b50*/  PRMT R6, R0, 0x654, R7 ;  /* 0x0000065400067816 */ /* 0x000fe20000000007 */
[----:B--2---:R-:W-:Y:S01]  /*2b60*/  @!P2 IMAD.MOV.U32 R4, RZ, RZ, 0x10 ;  /* 0x00000010ff04a424 */ /* 0x004fe200078e00ff */
[----:B---3--:R-:W-:Y:S06]  /*2b70*/  @!P0 BRA `(.L_x_48) ;  /* 0x0000006800408947 */ /* 0x008fec0003800000 */
.L_x_128:
[----:B------:R-:W-:Y:S01]  /*2b80*/  ULEA UR6, UR5, UR42, 0x4 ;  /* 0x0000002a05067291 */ /* 0x000fe2000f8e20ff */
[----:B------:R-:W-:Y:S01]  /*2b90*/  SEL R3, R6, R3, !P2 ;  /* 0x0000000306037207 */ /* 0x000fe20005000000 */
[----:B------:R-:W-:Y:S01]  /*2ba0*/  UIADD3 UR7, UPT, UPT, UR4, 0x60, URZ ;  /* 0x0000006004077890 */ /* 0x000fe2000fffe0ff */
[----:B--2---:R-:W-:Y:S01]  /*2bb0*/  LEA R2, R11, UR42, 0x3 ;  /* 0x0000002a0b027c11 */ /* 0x004fe2000f8e18ff */
[----:B------:R-:W-:Y:S01]  /*2bc0*/  UIADD3 UR6, UPT, UPT, UR6, 0xf0, URZ ;  /* 0x000000f006067890 */ /* 0x000fe2000fffe0ff */
[----:B------:R-:W-:Y:S01]  /*2bd0*/  SHF.L.U32 R5, R10, 0x1f, RZ ;  /* 0x0000001f0a057819 */ /* 0x000fe200000006ff */
[----:B------:R2:W-:Y:S01]  /*2be0*/  @!P2 SYNCS.ARRIVE.TRANS64.RED RZ, [R3+URZ], R4 ;  /* 0x0000000403ffa9a7 */ /* 0x0005e200080004ff */
[----:B------:R-:W-:Y:S01]  /*2bf0*/  UIADD3 UR4, UPT, UPT, UR5, 0x1, URZ ;  /* 0x0000000105047890 */ /* 0x000fe2000fffe0ff */
[----:B------:R-:W-:-:S03]  /*2c00*/  VIADD R8, R8, 0x1 ;  /* 0x0000000108087836 */ /* 0x000fc60000000000 */
[----:B------:R-:W-:Y:S02]  /*2c10*/  UISETP.NE.AND UP0, UPT, UR4, 0x2, UPT ;  /* 0x000000020400788c */ /* 0x000fe4000bf05270 */
[----:B------:R-:W-:Y:S06]  /*2c20*/  UGETNEXTWORKID.BROADCAST [UR6], [UR7] ;  /* 0x00000000060073ca */ /* 0x000fec0008000100 */
[----:B------:R-:W-:Y:S01]  /*2c30*/  USEL UR6, URZ, 0x1, UP0 ;  /* 0x00000001ff067887 */ /* 0x000fe20008000000 */
[----:B------:R-:W-:Y:S01]  /*2c40*/  ISETP.NE.AND P0, PT, R8, 0x2, PT ;  /* 0x000000020800780c */ /* 0x000fe20003f05270 */
[----:B------:R-:W-:Y:S01]  /*2c50*/  USEL UR5, UR4, URZ, UP0 ;  /* 0x000000ff04057287 */ /* 0x000fe20008000000 */
[----:B------:R-:W3:Y:S03]  /*2c60*/  SYNCS.PHASECHK.TRANS64.TRYWAIT P1, [R2+URZ+0x60], R5 ;  /* 0x00006005020075a7 */ /* 0x000ee600080211ff */
[----:B------:R-:W-:Y:S01]  /*2c70*/  LOP3.LUT R12, R12, UR6, RZ, 0x3c, !PT ;  /* 0x000000060c0c7c12 */ /* 0x000fe2000f8e3cff */
[----:B--23--:R-:W-:Y:S07]  /*2c80*/  @!P1 BRA `(.L_x_49) ;  /* 0x0000006800149947 */ /* 0x00cfee0003800000 */
.L_x_129:
[C---:B------:R-:W-:Y:S01]  /*2c90*/  LEA R4, R11.reuse, UR42, 0x4 ;  /* 0x0000002a0b047c11 */ /* 0x040fe2000f8e20ff */
[----:B--2---:R-:W-:Y:S01]  /*2ca0*/  VIADD R2, R2, 0x70 ;  /* 0x0000007002027836 */ /* 0x004fe20000000000 */
[----:B------:R-:W-:Y:S01]  /*2cb0*/  SEL R8, R8, RZ, P0 ;  /* 0x000000ff08087207 */ /* 0x000fe20000000000 */
[----:B------:R-:W-:-:S03]  /*2cc0*/  VIADD R11, R11, 0x1 ;  /* 0x000000010b0b7836 */ /* 0x000fc60000000000 */
[----:B------:R-:W2:Y:S01]  /*2cd0*/  LDS.128 R4, [R4+0xf0] ;  /* 0x0000f00004047984 */ /* 0x000ea20000000c00 */
[----:B------:R-:W-:Y:S02]  /*2ce0*/  PRMT R2, RZ, 0x654, R2 ;  /* 0x00000654ff027816 */ /* 0x000fe40000000002 */
[C---:B------:R-:W-:Y:S01]  /*2cf0*/  ISETP.NE.AND P1, PT, R11.reuse, 0x2, PT ;  /* 0x000000020b00780c */ /* 0x040fe20003f25270 */
[----:B------:R-:W-:Y:S01]  /*2d00*/  @!PT LDS RZ, [RZ] ;  /* 0x00000000fffff984 */ /* 0x000fe20000000800 */
[----:B------:R-:W-:Y:S01]  /*2d10*/  @!PT LDS RZ, [RZ] ;  /* 0x00000000fffff984 */ /* 0x000fe20000000800 */
[----:B------:R-:W-:Y:S01]  /*2d20*/  @!PT LDS RZ, [RZ] ;  /* 0x00000000fffff984 */ /* 0x000fe20000000800 */
[----:B------:R-:W-:Y:S01]  /*2d30*/  @!PT LDS RZ, [RZ] ;  /* 0x00000000fffff984 */ /* 0x000fe20000000800 */
[----:B------:R3:W-:Y:S06]  /*2d40*/  MEMBAR.ALL.CTA ;  /* 0x0000000000007992 */ /* 0x0007ec0000008000 */
[----:B---3--:R-:W3:Y:S01]  /*2d50*/  FENCE.VIEW.ASYNC.S ;  /* 0x00000000000073c6 */ /* 0x008ee20000000000 */
[----:B------:R-:W-:Y:S01]  /*2d60*/  SEL R11, R11, RZ, P1 ;  /* 0x000000ff0b0b7207 */ /* 0x000fe20000800000 */
[----:B---3--:R3:W-:Y:S01]  /*2d70*/  SYNCS.ARRIVE.TRANS64.RED.A1T0 RZ, [R2+URZ], RZ ;  /* 0x000000ff02ff79a7 */ /* 0x0087e200081004ff */
[----:B--2---:R-:W-:-:S02]  /*2d80*/  LOP3.LUT P3, RZ, R6, 0x1, RZ, 0xc0, !PT ;  /* 0x0000000106ff7812 */ /* 0x004fc4000786c0ff */
[----:B------:R-:W-:-:S04]  /*2d90*/  SEL R5, RZ, 0x1, P1 ;  /* 0x00000001ff057807 */ /* 0x000fc80000800000 */
[----:B------:R-:W-:Y:S02]  /*2da0*/  LOP3.LUT R10, R10, R5, RZ, 0x3c, !PT ;  /* 0x000000050a0a7212 */ /* 0x000fe400078e3cff */
[----:B---3--:R-:W-:-:S04]  /*2db0*/  SEL R2, RZ, 0x1, P0 ;  /* 0x00000001ff027807 */ /* 0x008fc80000000000 */
[----:B------:R-:W-:Y:S01]  /*2dc0*/  LOP3.LUT R9, R9, R2, RZ, 0x3c, !PT ;  /* 0x0000000209097212 */ /* 0x000fe200078e3cff */
[----:B------:R-:W-:Y:S06]  /*2dd0*/  @P3 BRA `(.L_x_50) ;  /* 0xfffffffc002c3947 */ /* 0x000fec000383ffff */
[----:B------:R-:W-:Y:S01]  /*2de0*/  ULEA UR4, UR5, UR42, 0x3 ;  /* 0x0000002a05047291 */ /* 0x000fe2000f8e18ff */
[----:B------:R-:W-:-:S08]  /*2df0*/  SHF.L.U32 R3, R12, 0x1f, RZ ;  /* 0x0000001f0c037819 */ /* 0x000fd000000006ff */
[----:B------:R-:W2:Y:S02]  /*2e00*/  SYNCS.PHASECHK.TRANS64 P0, [UR4+0x70], R3 ;  /* 0x00007003ff0075a7 */ /* 0x000ea40008001004 */
[----:B--2---:R-:W-:Y:S05]  /*2e10*/  @P0 BRA `(.L_x_51) ;  /* 0x0000000000080947 */ /* 0x004fea0003800000 */
[----:B------:R-:W2:Y:S02]  /*2e20*/  SYNCS.PHASECHK.TRANS64.TRYWAIT P0, [UR4+0x70], R3 ;  /* 0x00007003ff0075a7 */ /* 0x000ea40008001104 */
[----:B--2---:R-:W-:Y:S05]  /*2e30*/  @!P0 BRA `(.L_x_52) ;  /* 0x0000006400bc8947 */ /* 0x004fea0003800000 */
.L_x_51:
[----:B------:R-:W-:-:S04]  /*2e40*/  UIADD3 UR6, UPT, UPT, UR5, 0x1, URZ ;  /* 0x0000000105067890 */ /* 0x000fc8000fffe0ff */
[----:B------:R-:W-:-:S04]  /*2e50*/  UISETP.NE.AND UP0, UPT, UR6, 0x2, UPT ;  /* 0x000000020600788c */ /* 0x000fc8000bf05270 */
[----:B------:R-:W-:Y:S02]  /*2e60*/  USEL UR7, URZ, 0x1, UP0 ;  /* 0x00000001ff077887 */ /* 0x000fe40008000000 */
[----:B------:R-:W-:-:S04]  /*2e70*/  USEL UR6, UR6, URZ, UP0 ;  /* 0x000000ff06067287 */ /* 0x000fc80008000000 */
[----:B------:R-:W-:Y:S01]  /*2e80*/  ULEA UR6, UR6, UR42, 0x3 ;  /* 0x0000002a06067291 */ /* 0x000fe2000f8e18ff */
[----:B--2---:R-:W-:-:S04]  /*2e90*/  LOP3.LUT R3, R12, UR7, RZ, 0x3c, !PT ;  /* 0x000000070c037c12 */ /* 0x004fc8000f8e3cff */
[----:B------:R-:W-:-:S04]  /*2ea0*/  SHF.L.U32 R0, R3, 0x1f, RZ ;  /* 0x0000001f03007819 */ /* 0x000fc800000006ff */
[----:B------:R-:W2:Y:S02]  /*2eb0*/  SYNCS.PHASECHK.TRANS64 P0, [UR6+0x70], R0 ;  /* 0x00007000ff0075a7 */ /* 0x000ea40008001006 */
[----:B-12---:R-:W-:Y:S05]  /*2ec0*/  @P0 EXIT ;  /* 0x000000000000094d */ /* 0x006fea0003800000 */
[----:B------:R-:W-:Y:S02]  /*2ed0*/  SHF.L.U32 R3, R3, 0x1f, RZ ;  /* 0x0000001f03037819 */ /* 0x000fe400000006ff */
[----:B------:R-:W-:-:S07]  /*2ee0*/  MOV R0, UR6 ;  /* 0x0000000600007c02 */ /* 0x000fce0008000f00 */
.L_x_53:
[----:B-1----:R1:W2:Y:S02]  /*2ef0*/  SYNCS.PHASECHK.TRANS64.TRYWAIT P0, [R0+URZ+0x70], R3 ;  /* 0x00007003000075a7 */ /* 0x0022a400080011ff */
[----:B--2---:R-:W-:Y:S05]  /*2f00*/  @!P0 NANOSLEEP.SYNCS 0x989680 ;  /* 0x009896800000895d */ /* 0x004fea0003900000 */
[----:B------:R-:W2:Y:S02]  /*2f10*/  @!P0 SYNCS.PHASECHK.TRANS64 P0, [R0+URZ+0x70], R3 ;  /* 0x00007003000085a7 */ /* 0x000ea400080010ff */
[----:B--2---:R-:W-:Y:S05]  /*2f20*/  @P0 EXIT ;  /* 0x000000000000094d */ /* 0x004fea0003800000 */
[----:B------:R-:W-:Y:S05]  /*2f30*/  BRA `(.L_x_53) ;  /* 0xfffffffc00ec7947 */ /* 0x000fea000383ffff */
.L_x_46:
[----:B------:R-:W-:Y:S05]  /*2f40*/  BRA.U UP4, `(.L_x_54) ;  /* 0x0000001104407547 */ /* 0x000fea000b800000 */
[----:B------:R-:W-:Y:S01]  /*2f50*/  UMOV UR4, 0x40 ;  /* 0x0000004000047882 */ /* 0x000fe20000000000 */
[----:B------:R-:W-:Y:S01]  /*2f60*/  NOP ;  /* 0x0000000000007918 */ /* 0x000fe20000000000 */
[----:B------:R-:W-:-:S03]  /*2f70*/  ULEA UR5, UR42, UR4, 0x18 ;  /* 0x000000042a057291 */ /* 0x000fc6000f8ec0ff */
[----:B------:R-:W-:Y:S02]  /*2f80*/  UMOV UR4, 0x400 ;  /* 0x0000040000047882 */ /* 0x000fe40000000000 */
[----:B------:R-:W-:-:S04]  /*2f90*/  ULEA UR42, UR42, UR4, 0x18 ;  /* 0x000000042a2a7291 */ /* 0x000fc8000f8ec0ff */
[----:B------:R-:W2:Y:S02]  /*2fa0*/  LDS.U8 R0, [UR5+0x1c] ;  /* 0x00001c05ff007984 */ /* 0x000ea40008000000 */
[----:B--2---:R-:W-:-:S13]  /*2fb0*/  ISETP.NE.AND P0, PT, R0, RZ, PT ;  /* 0x000000ff0000720c */ /* 0x004fda0003f05270 */
[----:B------:R-:W-:Y:S05]  /*2fc0*/  @P0 BRA `(.L_x_55) ;  /* 0x0000000000580947 */ /* 0x000fea0003800000 */
[----:B------:R-:W-:-:S13]  /*2fd0*/  ELECT P0, URZ, PT ;  /* 0x0000000000ff782f */ /* 0x000fda0003800000 */
[----:B------:R-:W-:Y:S05]  /*2fe0*/  @!P0 BRA `(.L_x_56) ;  /* 0x0000000000608947 */ /* 0x000fea0003800000 */
[----:B------:R-:W-:Y:S01]  /*2ff0*/  UMOV UR4, 0x10 ;  /* 0x0000001000047882 */ /* 0x000fe20000000000 */
[----:B------:R-:W-:Y:S01]  /*3000*/  HFMA2 R0, -RZ, RZ, 0, 5.9604644775390625e-08 ;  /* 0x00000001ff007431 */ /* 0x000fe200000001ff */
[----:B------:R-:W-:-:S03]  /*3010*/  MOV R3, 0xffff ;  /* 0x0000ffff00037802 */ /* 0x000fc60000000f00 */
[----:B------:R-:W-:Y:S04]  /*3020*/  DEPBAR.LE SB2, 0x36 ;  /* 0x0000ad800000791a */ /* 0x000fe80000000000 */
[----:B------:R-:W2:Y:S02]  /*3030*/  UTCATOMSWS.FIND_AND_SET.ALIGN UP0, UR4, UR4 ;  /* 0x00000004000475e3 */ /* 0x000ea40008000800 */
[----:B--2---:R-:W-:Y:S01]  /*3040*/  MOV R4, UR4 ;  /* 0x0000000400047c02 */ /* 0x004fe20008000f00 */
[----:B------:R-:W-:Y:S06]  /*3050*/  BRA.U UP0, `(.L_x_57) ;  /* 0x0000000100187547 */ /* 0x000fec000b800000 */
.L_x_58:
[----:B------:R-:W-:Y:S05]  /*3060*/  NANOSLEEP 0x64 ;  /* 0x000000640000795d */ /* 0x000fea0003800000 */
[----:B------:R-:W-:-:S05]  /*3070*/  UMOV UR4, 0x10 ;  /* 0x0000001000047882 */ /* 0x000fca0000000000 */
[----:B------:R-:W-:Y:S04]  /*3080*/  DEPBAR.LE SB2, 0x36 ;  /* 0x0000ad800000791a */ /* 0x000fe80000000000 */
[----:B------:R-:W2:Y:S02]  /*3090*/  UTCATOMSWS.FIND_AND_SET.ALIGN UP0, UR4, UR4 ;  /* 0x00000004000475e3 */ /* 0x000ea40008000800 */
[----:B--2---:R-:W-:Y:S01]  /*30a0*/  MOV R4, UR4 ;  /* 0x0000000400047c02 */ /* 0x004fe20008000f00 */
[----:B------:R-:W-:Y:S05]  /*30b0*/  BRA.U !UP0, `(.L_x_58) ;  /* 0xfffffffd08e87547 */ /* 0x000fea000b83ffff */
.L_x_57:
[-C--:B------:R-:W-:Y:S02]  /*30c0*/  SHF.L.U32 R3, R3, R4.reuse, RZ ;  /* 0x0000000403037219 */ /* 0x080fe400000006ff */
[----:B------:R-:W-:Y:S01]  /*30d0*/  SHF.L.U32 R0, R0, R4, RZ ;  /* 0x0000000400007219 */ /* 0x000fe200000006ff */
[----:B------:R-:W-:Y:S02]  /*30e0*/  IMAD.SHL.U32 R4, R4, 0x20, RZ ;  /* 0x0000002004047824 */ /* 0x000fe400078e00ff */
[----:B------:R2:W-:Y:S04]  /*30f0*/  ATOMS.OR RZ, [UR5+0x14], R3 ;  /* 0x00001403ffff798c */ /* 0x0005e8000b000005 */
[----:B------:R2:W-:Y:S04]  /*3100*/  ATOMS.OR RZ, [UR5+0x18], R0 ;  /* 0x00001800ffff798c */ /* 0x0005e8000b000005 */
[----:B------:R2:W-:Y:S01]  /*3110*/  STS [UR42+0x110], R4 ;  /* 0x00011004ff007988 */ /* 0x0005e2000800082a */
[----:B------:R-:W-:Y:S05]  /*3120*/  BRA `(.L_x_56) ;  /* 0x0000000000107947 */ /* 0x000fea0003800000 */
.L_x_55:
[----:B------:R-:W-:Y:S02]  /*3130*/  MOV R0, 0xffffffff ;  /* 0xffffffff00007802 */ /* 0x000fe40000000f00 */
[----:B------:R-:W-:-:S03]  /*3140*/  MOV R4, 0x3170 ;  /* 0x0000317000047802 */ /* 0x000fc60000000f00 */
[----:B------:R2:W-:Y:S04]  /*3150*/  STS [UR42+0x110], R0 ;  /* 0x00011000ff007988 */ /* 0x0005e8000800082a */
[----:B-12--5:R-:W-:Y:S05]  /*3160*/  CALL.REL.NOINC `($__internal_1_$__cuda_sm10x_tcgen05_guardrail_trap_phase_invalid_during_alloc) ;  /* 0x0000006800507944 */ /* 0x026fea0003c00000 */
.L_x_56:
[----:B------:R-:W-:Y:S05]  /*3170*/  WARPSYNC.ALL ;  /* 0x0000000000007948 */ /* 0x000fea0003800000 */
[----:B------:R-:W3:Y:S01]  /*3180*/  S2UR UR4, SR_CgaCtaId ;  /* 0x00000000000479c3 */ /* 0x000ee20000008800 */
[----:B------:R-:W-:Y:S01]  /*3190*/  UMOV UR43, 0x400 ;  /* 0x00000400002b7882 */ /* 0x000fe20000000000 */
[----:B------:R-:W-:-:S06]  /*31a0*/  NOP ;  /* 0x0000000000007918 */ /* 0x000fcc0000000000 */
[----:B------:R-:W-:Y:S06]  /*31b0*/  BAR.ARV 0x6, 0xa0 ;  /* 0x0182800000007b1d */ /* 0x000fec0000002000 */
[----:B------:R-:W4:Y:S01]  /*31c0*/  LDCU UR6, c[0x0][0x38c] ;  /* 0x00007180ff0677ac */ /* 0x000f220008000800 */
[----:B------:R-:W-:Y:S01]  /*31d0*/  LOP3.LUT R2, R2, 0xffff, RZ, 0xc0, !PT ;  /* 0x0000ffff02027812 */ /* 0x000fe200078ec0ff */
[----:B------:R-:W-:Y:S01]  /*31e0*/  IMAD.MOV.U32 R11, RZ, RZ, 0x1 ;  /* 0x00000001ff0b7424 */ /* 0x000fe200078e00ff */
[----:B------:R-:W-:Y:S01]  /*31f0*/  CS2R R8, SRZ ;  /* 0x0000000000087805 */ /* 0x000fe2000001ff00 */
[----:B------:R-:W1:Y:S01]  /*3200*/  LDCU UR7, c[0x0][0x38c] ;  /* 0x00007180ff0777ac */ /* 0x000e620008000800 */
[----:B------:R-:W-:Y:S01]  /*3210*/  R2UR UR44, R2 ;  /* 0x00000000022c72ca */ /* 0x000fe200000e0000 */
[----:B------:R-:W-:Y:S01]  /*3220*/  IMAD.MOV.U32 R10, RZ, RZ, RZ ;  /* 0x000000ffff0a7224 */ /* 0x000fe200078e00ff */
[----:B------:R-:W-:Y:S01]  /*3230*/  UMOV UR46, URZ ;  /* 0x000000ff002e7c82 */ /* 0x000fe20008000000 */
[----:B------:R-:W-:Y:S01]  /*3240*/  UMOV UR41, URZ ;  /* 0x000000ff00297c82 */ /* 0x000fe20008000000 */
[----:B---3--:R-:W-:Y:S01]  /*3250*/  ULEA UR43, UR4, UR43, 0x18 ;  /* 0x0000002b042b7291 */ /* 0x008fe2000f8ec0ff */
[----:B------:R-:W-:Y:S01]  /*3260*/  UMOV UR62, 0x0 ;  /* 0x00000000003e7882 */ /* 0x000fe20000000000 */
[----:B------:R-:W-:-:S02]  /*3270*/  UMOV UR63, 0x42c0010 ;  /* 0x042c0010003f7882 */ /* 0x000fc40000000000 */
[----:B------:R-:W-:Y:S02]  /*3280*/  UIADD3 UR5, UPT, UPT, UR43, 0xb300, URZ ;  /* 0x0000b3002b057890 */ /* 0x000fe4000fffe0ff */
[----:B------:R-:W-:Y:S02]  /*3290*/  UIADD3 UR4, UPT, UPT, UR43, 0x17300, URZ ;  /* 0x000173002b047890 */ /* 0x000fe4000fffe0ff */
[----:B----4-:R-:W-:Y:S01]  /*32a0*/  UIADD3 UR6, UPT, UPT, UR6, 0x7f, URZ ;  /* 0x0000007f06067890 */ /* 0x010fe2000fffe0ff */
[----:B--2---:R-:W2:Y:S01]  /*32b0*/  LDS R0, [UR43+0x110] ;  /* 0x0001102bff007984 */ /* 0x004ea20008000800 */
[----:B------:R-:W-:Y:S02]  /*32c0*/  USHF.R.U32.HI UR5, URZ, 0x4, UR5 ;  /* 0x00000004ff057899 */ /* 0x000fe40008011605 */
[----:B------:R-:W-:Y:S02]  /*32d0*/  USHF.R.S32.HI UR64, URZ, 0x1f, UR6 ;  /* 0x0000001fff407899 */ /* 0x000fe40008011406 */
[----:B------:R-:W-:-:S02]  /*32e0*/  USHF.R.U32.HI UR4, URZ, 0x4, UR4 ;  /* 0x00000004ff047899 */ /* 0x000fc40008011604 */
[----:B------:R-:W-:Y:S02]  /*32f0*/  ULEA.HI UR64, UR64, UR6, URZ, 0x7 ;  /* 0x0000000640407291 */ /* 0x000fe4000f8f38ff */
[----:B------:R-:W-:Y:S02]  /*3300*/  ULOP3.LUT UR5, UR5, 0x3fff, URZ, 0xc0, !UPT ;  /* 0x00003fff05057892 */ /* 0x000fe4000f8ec0ff */
[----:B------:R-:W-:Y:S02]  /*3310*/  USHF.R.S32.HI UR64, URZ, 0x7, UR64 ;  /* 0x00000007ff407899 */ /* 0x000fe40008011440 */
[----:B------:R-:W-:Y:S02]  /*3320*/  ULOP3.LUT UR4, UR4, 0x3fff, URZ, 0xc0, !UPT ;  /* 0x00003fff04047892 */ /* 0x000fe4000f8ec0ff */
[----:B------:R-:W-:Y:S01]  /*3330*/  UISETP.LT.AND UP0, UPT, UR64, 0x1, UPT ;  /* 0x000000014000788c */ /* 0x000fe2000bf01270 */
[----:B------:R-:W-:Y:S01]  /*3340*/  UMOV UR60, 0x0 ;  /* 0x00000000003c7882 */ /* 0x000fe20000000000 */
[----:B------:R-:W-:-:S02]  /*3350*/  UMOV UR61, 0x42c0010 ;  /* 0x042c0010003d7882 */ /* 0x000fc40000000000 */
[----:B------:R-:W-:Y:S01]  /*3360*/  USEL UR65, UR64, 0x1, !UP0 ;  /* 0x0000000140417887 */ /* 0x000fe2000c000000 */
[----:B------:R-:W-:Y:S01]  /*3370*/  UMOV UR58, 0x0 ;  /* 0x00000000003a7882 */ /* 0x000fe20000000000 */
[----:B------:R-:W-:Y:S01]  /*3380*/  UMOV UR59, 0x42c0010 ;  /* 0x042c0010003b7882 */ /* 0x000fe20000000000 */
[----:B------:R-:W-:Y:S01]  /*3390*/  UMOV UR56, 0x0 ;  /* 0x0000000000387882 */ /* 0x000fe20000000000 */
[----:B------:R-:W-:Y:S01]  /*33a0*/  UMOV UR57, 0x42c0010 ;  /* 0x042c001000397882 */ /* 0x000fe20000000000 */
[----:B------:R-:W-:Y:S01]  /*33b0*/  UMOV UR54, 0x0 ;  /* 0x0000000000367882 */ /* 0x000fe20000000000 */
[----:B------:R-:W-:Y:S01]  /*33c0*/  UMOV UR55, 0x42c0010 ;  /* 0x042c001000377882 */ /* 0x000fe20000000000 */
[----:B------:R-:W-:Y:S01]  /*33d0*/  UMOV UR52, 0x0 ;  /* 0x0000000000347882 */ /* 0x000fe20000000000 */
[----:B------:R-:W-:Y:S01]  /*33e0*/  UMOV UR53, 0x42c0010 ;  /* 0x042c001000357882 */ /* 0x000fe20000000000 */
[----:B------:R-:W-:Y:S02]  /*33f0*/  ULOP3.LUT UR45, UR5, 0x10000, URZ, 0xfc, !UPT ;  /* 0x00010000052d7892 */ /* 0x000fe4000f8efcff */
[----:B------:R-:W-:-:S02]  /*3400*/  ULOP3.LUT UR4, UR4, 0x10000, URZ, 0xfc, !UPT ;  /* 0x0001000004047892 */ /* 0x000fc4000f8efcff */
[----:B------:R-:W-:Y:S02]  /*3410*/  UIADD3 UR65, UPT, UPT, -UR65, URZ, URZ ;  /* 0x000000ff41417290 */ /* 0x000fe4000fffe1ff */
[----:B-1----:R-:W-:Y:S01]  /*3420*/  UISETP.GE.AND UP4, UPT, UR7, 0x1, UPT ;  /* 0x000000010700788c */ /* 0x002fe2000bf86270 */
[----:B------:R-:W-:Y:S01]  /*3430*/  UMOV UR50, 0x0 ;  /* 0x0000000000327882 */ /* 0x000fe20000000000 */
[----:B------:R-:W-:Y:S01]  /*3440*/  UMOV UR51, 0x42c0010 ;  /* 0x042c001000337882 */ /* 0x000fe20000000000 */
[----:B------:R-:W-:Y:S01]  /*3450*/  UMOV UR48, 0x0 ;  /* 0x0000000000307882 */ /* 0x000fe20000000000 */
[----:B--2---:R-:W-:Y:S01]  /*3460*/  R2UR UR66, R0 ;  /* 0x00000000004272ca */ /* 0x004fe200000e0000 */
[----:B------:R-:W-:-:S14]  /*3470*/  UMOV UR49, 0x42c0010 ;  /* 0x042c001000317882 */ /* 0x000fdc0000000000 */
.L_x_65:
[----:B------:R-:W-:Y:S02]  /*3480*/  LEA R0, R10, UR43, 0x3 ;  /* 0x0000002b0a007c11 */ /* 0x000fe4000f8e18ff */
[----:B------:R-:W-:Y:S02]  /*3490*/  SHF.L.U32 R5, R9, 0x1f, RZ ;  /* 0x0000001f09057819 */ /* 0x000fe400000006ff */
[----:B------:R-:W-:Y:S01]  /*34a0*/  PLOP3.LUT P0, PT, PT, PT, UP4, 0x80, 0x8 ;  /* 0x000000000008781c */ /* 0x000fe20003f0f048 */
[----:B------:R-:W-:Y:S01]  /*34b0*/  VIADD R3, R0, 0x70 ;  /* 0x0000007000037836 */ /* 0x000fe20000000000 */
[----:B-1----:R-:W1:Y:S02]  /*34c0*/  SYNCS.PHASECHK.TRANS64.TRYWAIT P1, [R0+URZ+0x60], R5 ;  /* 0x00006005000075a7 */ /* 0x002e6400080211ff */
[----:B-1-3--:R-:W-:Y:S09]  /*34d0*/  @!P1 BRA `(.L_x_59) ;  /* 0x00000060002c9947 */ /* 0x00aff20003800000 */
.L_x_131:
[----:B------:R-:W-:Y:S01]  /*34e0*/  LEA R4, R10, UR43, 0x4 ;  /* 0x0000002b0a047c11 */ /* 0x000fe2000f8e20ff */
[----:B------:R-:W-:Y:S01]  /*34f0*/  @UP4 ULEA UR5, UR41, UR43, 0x3 ;  /* 0x0000002b29054291 */ /* 0x000fe2000f8e18ff */
[----:B------:R-:W-:Y:S01]  /*3500*/  PLOP3.LUT P2, PT, PT, PT, PT, 0x80, 0x8 ;  /* 0x000000000008781c */ /* 0x000fe20003f4f070 */
[----:B------:R-:W-:Y:S01]  /*3510*/  ULEA UR47, UR46, UR43, 0x3 ;  /* 0x0000002b2e2f7291 */ /* 0x000fe2000f8e18ff */
[----:B------:R-:W-:Y:S02]  /*3520*/  PRMT R3, RZ, 0x654, R3 ;  /* 0x00000654ff037816 */ /* 0x000fe40000000003 */
[----:B-1----:R-:W1:Y:S01]  /*3530*/  LDS.128 R4, [R4+0xf0] ;  /* 0x0000f00004047984 */ /* 0x002e620000000c00 */
[----:B------:R-:W-:Y:S02]  /*3540*/  @P0 SHF.L.U32 R2, R8, 0x1f, RZ ;  /* 0x0000001f08020819 */ /* 0x000fe400000006ff */
[----:B------:R-:W-:Y:S01]  /*3550*/  SHF.L.U32 R0, R11, 0x1f, RZ ;  /* 0x0000001f0b007819 */ /* 0x000fe200000006ff */
[----:B------:R-:W-:Y:S01]  /*3560*/  @!PT LDS RZ, [RZ] ;  /* 0x00000000fffff984 */ /* 0x000fe20000000800 */
[----:B------:R-:W-:Y:S01]  /*3570*/  @!PT LDS RZ, [RZ] ;  /* 0x00000000fffff984 */ /* 0x000fe20000000800 */
[----:B------:R-:W-:Y:S01]  /*3580*/  @!PT LDS RZ, [RZ] ;  /* 0x00000000fffff984 */ /* 0x000fe20000000800 */
[----:B------:R-:W-:Y:S01]  /*3590*/  @!PT LDS RZ, [RZ] ;  /* 0x00000000fffff984 */ /* 0x000fe20000000800 */
[----:B------:R2:W-:Y:S06]  /*35a0*/  MEMBAR.ALL.CTA ;  /* 0x0000000000007992 */ /* 0x0005ec0000008000 */
[----:B--2---:R-:W2:Y:S02]  /*35b0*/  FENCE.VIEW.ASYNC.S ;  /* 0x00000000000073c6 */ /* 0x004ea40000000000 */
[----:B--2---:R2:W-:Y:S01]  /*35c0*/  SYNCS.ARRIVE.TRANS64.RED.A1T0 RZ, [R3+URZ], RZ ;  /* 0x000000ff03ff79a7 */ /* 0x0045e200081004ff */
[----:B------:R2:W3:Y:S01]  /*35d0*/  @P0 SYNCS.PHASECHK.TRANS64.TRYWAIT P2, [UR5], R2 ;  /* 0x00000002ff0005a7 */ /* 0x0004e20008041105 */
[----:B------:R-:W-:Y:S01]  /*35e0*/  ULEA.HI UR5, UR46, UR46, URZ, 0x1 ;  /* 0x0000002e2e057291 */ /* 0x000fe2000f8f08ff */
[----:B-1----:R-:W-:-:S03]  /*35f0*/  LOP3.LUT P1, RZ, R6, 0x1, RZ, 0xc0, !PT ;  /* 0x0000000106ff7812 */ /* 0x002fc6000782c0ff */
[----:B------:R-:W-:Y:S02]  /*3600*/  ULOP3.LUT UR6, UR5, 0xffe, URZ, 0xc0, !UPT ;  /* 0x00000ffe05067892 */ /* 0x000fe4000f8ec0ff */
[----:B------:R-:W-:Y:S02]  /*3610*/  USHF.R.U32.HI UR38, URZ, 0x1, UR5 ;  /* 0x00000001ff267899 */ /* 0x000fe40008011605 */
[----:B------:R-:W-:Y:S02]  /*3620*/  UIADD3 UR5, UPT, UPT, -UR6, UR46, URZ ;  /* 0x0000002e06057290 */ /* 0x000fe4000fffe1ff */
[----:B------:R-:W-:-:S04]  /*3630*/  UIMAD UR38, UR38, 0xb0, UR66 ;  /* 0x000000b0262678a4 */ /* 0x000fc8000f8e0242 */
[----:B------:R-:W-:Y:S01]  /*3640*/  ULEA UR38, UR5, UR38, 0x14 ;  /* 0x0000002605267291 */ /* 0x000fe2000f8ea0ff */
[----:B------:R-:W1:Y:S02]  /*3650*/  SYNCS.PHASECHK.TRANS64.TRYWAIT P0, [UR47+0xa0], R0 ;  /* 0x0000a000ff0075a7 */ /* 0x000e64000800112f */
[----:B-123--:R-:W-:Y:S09]  /*3660*/  @!P0 BRA `(.L_x_60) ;  /* 0x0000005c00dc8947 */ /* 0x00eff20003800000 */
.L_x_133:
[----:B------:R-:W-:Y:S01]  /*3670*/  IADD3 R10, PT, PT, R10, 0x1, RZ ;  /* 0x000000010a0a7810 */ /* 0x000fe20007ffe0ff */
[----:B------:R-:W-:Y:S06]  /*3680*/  BRA.U !UP4, `(.L_x_61) ;  /* 0x000000050c107547 */ /* 0x000fec000b800000 */
[----:B------:R-:W-:Y:S01]  /*3690*/  UPLOP3.LUT UP2, UPT, UPT, UPT, UPT, 0x40, 0x4 ;  /* 0x000000000004789c */ /* 0x000fe20003f4e870 */
[----:B------:R-:W-:Y:S01]  /*36a0*/  UMOV UR40, UR65 ;  /* 0x0000004100287c82 */ /* 0x000fe20008000000 */
[----:B------:R-:W-:Y:S01]  /*36b0*/  UMOV UR39, UR64 ;  /* 0x0000004000277c82 */ /* 0x000fe20008000000 */
[----:B------:R-:W-:-:S08]  /*36c0*/  UMOV UR5, UR41 ;  /* 0x0000002900057c82 */ /* 0x000fd00008000000 */
.L_x_64:
[----:B------:R-:W-:Y:S02]  /*36d0*/  UIADD3 UR40, UPT, UPT, UR40, 0x1, URZ ;  /* 0x0000000128287890 */ /* 0x000fe4000fffe0ff */
[----:B--2---:R-:W-:Y:S02]  /*36e0*/  ULEA UR7, UR5, UR43, 0x3 ;  /* 0x0000002b05077291 */ /* 0x004fe4000f8e18ff */
[----:B------:R-:W-:Y:S01]  /*36f0*/  UISETP.NE.AND UP3, UPT, UR40, URZ, UPT ;  /* 0x000000ff2800728c */ /* 0x000fe2000bf65270 */
[----:B---3--:R-:W-:Y:S10]  /*3700*/  @P2 BRA `(.L_x_62) ;  /* 0x00000000000c2947 */ /* 0x008ff40003800000 */
[----:B-1----:R-:W-:Y:S04]  /*3710*/  SHF.L.U32 R3, R8, 0x1f, RZ ;  /* 0x0000001f08037819 */ /* 0x002fe800000006ff */
[----:B------:R-:W1:Y:S02]  /*3720*/  SYNCS.PHASECHK.TRANS64.TRYWAIT P0, [UR7], R3 ;  /* 0x00000003ff0075a7 */ /* 0x000e640008001107 */
[----:B-1----:R-:W-:Y:S05]  /*3730*/  @!P0 BRA `(.L_x_63) ;  /* 0x0000005c00c08947 */ /* 0x002fea0003800000 */
.L_x_62:
[----:B------:R-:W-:Y:S01]  /*3740*/  UISETP.NE.AND UP0, UPT, UR39, 0x1, UPT ;  /* 0x000000012700788c */ /* 0x000fe2000bf05270 */
[----:B------:R-:W-:Y:S01]  /*3750*/  PLOP3.LUT P2, PT, PT, PT, PT, 0x80, 0x8 ;  /* 0x000000000008781c */ /* 0x000fe20003f4f070 */
[----:B------:R-:W-:Y:S02]  /*3760*/  UIADD3 UR6, UPT, UPT, UR5, 0x1, URZ ;  /* 0x0000000105067890 */ /* 0x000fe4000fffe0ff */
[----:B------:R-:W-:Y:S02]  /*3770*/  UIADD3 UR42, UPT, UPT, UR7, 0x18, URZ ;  /* 0x00000018072a7890 */ /* 0x000fe4000fffe0ff */
[----:B------:R-:W-:Y:S01]  /*3780*/  UISETP.NE.AND UP1, UPT, UR6, 0x3, UPT ;  /* 0x000000030600788c */ /* 0x000fe2000bf25270 */
[----:B------:R-:W-:Y:S01]  /*3790*/  PLOP3.LUT P0, PT, PT, PT, UP0, 0x80, 0x8 ;  /* 0x000000000008781c */ /* 0x000fe20003f0f008 */
[----:B------:R-:W-:Y:S02]  /*37a0*/  UIADD3 UR39, UPT, UPT, UR39, -0x1, URZ ;  /* 0xffffffff27277890 */ /* 0x000fe4000fffe0ff */
[----:B------:R-:W-:Y:S02]  /*37b0*/  USEL UR8, URZ, 0x1, UP1 ;  /* 0x00000001ff087887 */ /* 0x000fe40008800000 */
[----:B------:R-:W-:Y:S01]  /*37c0*/  USEL UR41, UR6, URZ, UP1 ;  /* 0x000000ff06297287 */ /* 0x000fe20008800000 */
[----:B------:R-:W-:Y:S01]  /*37d0*/  UMOV UR7, 0x40004040 ;  /* 0x4000404000077882 */ /* 0x000fe20000000000 */
[----:B------:R-:W-:Y:S02]  /*37e0*/  UMOV UR9, 0x40004040 ;  /* 0x4000404000097882 */ /* 0x000fe40000000000 */
[----:B------:R-:W-:Y:S01]  /*37f0*/  @UP0 ULEA UR6, UR41, UR43, 0x3 ;  /* 0x0000002b29060291 */ /* 0x000fe2000f8e18ff */
[----:B------:R-:W-:Y:S01]  /*3800*/  LOP3.LUT R8, R8, UR8, RZ, 0x3c, !PT ;  /* 0x0000000808087c12 */ /* 0x000fe2000f8e3cff */
[----:B------:R-:W-:Y:S01]  /*3810*/  ULEA UR8, UR5, UR45, 0xa ;  /* 0x0000002d05087291 */ /* 0x000fe2000f8e50ff */
[----:B------:R-:W-:Y:S02]  /*3820*/  UMOV UR37, 0x40004040 ;  /* 0x4000404000257882 */ /* 0x000fe40000000000 */
[----:B-1----:R-:W-:Y:S01]  /*3830*/  @P0 SHF.L.U32 R0, R8, 0x1f, RZ ;  /* 0x0000001f08000819 */ /* 0x002fe200000006ff */
[----:B------:R-:W-:Y:S02]  /*3840*/  UIADD3 UR34, UPT, UPT, UR8, 0x2, URZ ;  /* 0x0000000208227890 */ /* 0x000fe4000fffe0ff */
[----:B------:R-:W-:Y:S01]  /*3850*/  UIADD3 UR30, UPT, UPT, UR8, 0x4, URZ ;  /* 0x00000004081e7890 */ /* 0x000fe2000fffe0ff */
[----:B------:R2:W3:Y:S01]  /*3860*/  @P0 SYNCS.PHASECHK.TRANS64.TRYWAIT P2, [UR6], R0 ;  /* 0x00000000ff0005a7 */ /* 0x0004e20008041106 */
[----:B------:R-:W-:Y:S02]  /*3870*/  UIMAD UR6, UR5, 0xb00, UR4 ;  /* 0x00000b00050678a4 */ /* 0x000fe4000f8e0204 */
[----:B------:R-:W-:Y:S02]  /*3880*/  UIADD3 UR26, UPT, UPT, UR8, 0x6, URZ ;  /* 0x00000006081a7890 */ /* 0x000fe4000fffe0ff */
[----:B------:R-:W-:Y:S02]  /*3890*/  UIADD3 UR36, UPT, UPT, UR6, 0x2, URZ ;  /* 0x0000000206247890 */ /* 0x000fe4000fffe0ff */
[----:B------:R-:W-:Y:S02]  /*38a0*/  UIADD3 UR32, UPT, UPT, UR6, 0x4, URZ ;  /* 0x0000000406207890 */ /* 0x000fe4000fffe0ff */
[----:B------:R-:W-:Y:S01]  /*38b0*/  UIADD3 UR28, UPT, UPT, UR6, 0x6, URZ ;  /* 0x00000006061c7890 */ /* 0x000fe2000fffe0ff */
[----:B------:R2:W-:Y:S01]  /*38c0*/  UTCHMMA gdesc[UR8], gdesc[UR6], tmem[UR38], tmem[UR62], idesc[UR63], UP2 ;  /* 0x00ff3e06080075ea */ /* 0x0005e20009000026 */
[----:B------:R-:W-:Y:S02]  /*38d0*/  UIADD3 UR24, UPT, UPT, UR6, 0x580, URZ ;  /* 0x0000058006187890 */ /* 0x000fe4000fffe0ff */
[----:B------:R-:W-:Y:S02]  /*38e0*/  UIADD3 UR22, UPT, UPT, UR8, 0x200, URZ ;  /* 0x0000020008167890 */ /* 0x000fe4000fffe0ff */
[----:B------:R-:W-:Y:S02]  /*38f0*/  UIADD3 UR20, UPT, UPT, UR6, 0x582, URZ ;  /* 0x0000058206147890 */ /* 0x000fe4000fffe0ff */
[----:B------:R-:W-:Y:S02]  /*3900*/  UIADD3 UR18, UPT, UPT, UR8, 0x202, URZ ;  /* 0x0000020208127890 */ /* 0x000fe4000fffe0ff */
[----:B------:R-:W-:Y:S02]  /*3910*/  UIADD3 UR16, UPT, UPT, UR6, 0x584, URZ ;  /* 0x0000058406107890 */ /* 0x000fe4000fffe0ff */
[----:B------:R-:W-:Y:S02]  /*3920*/  UIADD3 UR14, UPT, UPT, UR8, 0x204, URZ ;  /* 0x00000204080e7890 */ /* 0x000fe4000fffe0ff */
[----:B------:R-:W-:Y:S02]  /*3930*/  UIADD3 UR12, UPT, UPT, UR6, 0x586, URZ ;  /* 0x00000586060c7890 */ /* 0x000fe4000fffe0ff */
[----:B------:R-:W-:Y:S02]  /*3940*/  UIADD3 UR10, UPT, UPT, UR8, 0x206, URZ ;  /* 0x00000206080a7890 */ /* 0x000fe4000fffe0ff */
[----:B------:R-:W-:Y:S01]  /*3950*/  UPLOP3.LUT UP2, UPT, UPT, UPT, UPT, 0x80, 0x8 ;  /* 0x000000000008789c */ /* 0x000fe20003f4f070 */
[----:B------:R-:W-:Y:S01]  /*3960*/  UMOV UR35, 0x40004040 ;  /* 0x4000404000237882 */ /* 0x000fe20000000000 */
[----:B------:R-:W-:Y:S01]  /*3970*/  UMOV UR33, 0x40004040 ;  /* 0x4000404000217882 */ /* 0x000fe20000000000 */
[----:B------:R2:W-:Y:S01]  /*3980*/  UTCHMMA gdesc[UR34], gdesc[UR36], tmem[UR38], tmem[UR60], idesc[UR61], UPT ;  /* 0x00ff3c24220075ea */ /* 0x0005e2000b800026 */
        /* <DEDUP_REMOVED lines=14> */
[----:B------:R-:W-:Y:S01]  /*3a70*/  UMOV UR11, 0x40004040 ;  /* 0x40004040000b7882 */ /* 0x000fe20000000000 */
[----:B------:R2:W-:Y:S01]  /*3a80*/  UTCHMMA gdesc[UR14], gdesc[UR16], tmem[UR38], tmem[UR50], idesc[UR51], UPT ;  /* 0x00ff32100e0075ea */ /* 0x0005e2000b800026 */
[----:B------:R2:W-:Y:S01]  /*3a90*/  UTCHMMA gdesc[UR10], gdesc[UR12], tmem[UR38], tmem[UR48], idesc[UR49], UPT ;  /* 0x00ff300c0a0075ea */ /* 0x0005e2000b800026 */
[----:B------:R2:W-:Y:S01]  /*3aa0*/  UTCBAR.MULTICAST [UR42], URZ, UR44 ;  /* 0x000000ff2a0073e9 */ /* 0x0005e2000800082c */
[----:B------:R-:W-:Y:S01]  /*3ab0*/  UMOV UR5, UR41 ;  /* 0x0000002900057c82 */ /* 0x000fe20008000000 */
[----:B------:R-:W-:Y:S05]  /*3ac0*/  BRA.U UP3, `(.L_x_64) ;  /* 0xfffffffd03007547 */ /* 0x000fea000b83ffff */
.L_x_61:
[----:B------:R-:W-:Y:S01]  /*3ad0*/  UIADD3 UR5, UPT, UPT, UR46, 0x1, URZ ;  /* 0x000000012e057890 */ /* 0x000fe2000fffe0ff */
[C---:B------:R-:W-:Y:S01]  /*3ae0*/  ISETP.NE.AND P0, PT, R10.reuse, 0x2, PT ;  /* 0x000000020a00780c */ /* 0x040fe20003f05270 */
[----:B--2---:R-:W-:Y:S02]  /*3af0*/  UIADD3 UR6, UPT, UPT, UR47, 0x80, URZ ;  /* 0x000000802f067890 */ /* 0x004fe4000fffe0ff */
[----:B------:R-:W-:Y:S01]  /*3b00*/  UISETP.NE.AND UP0, UPT, UR5, 0x4, UPT ;  /* 0x000000040500788c */ /* 0x000fe2000bf05270 */
[----:B-1----:R-:W-:Y:S02]  /*3b10*/  SEL R0, RZ, 0x1, P0 ;  /* 0x00000001ff007807 */ /* 0x002fe40000000000 */
[----:B------:R-:W-:Y:S01]  /*3b20*/  SEL R10, R10, RZ, P0 ;  /* 0x000000ff0a0a7207 */ /* 0x000fe20000000000 */
[----:B------:R-:W-:Y:S01]  /*3b30*/  USEL UR7, URZ, 0x1, UP0 ;  /* 0x00000001ff077887 */ /* 0x000fe20008000000 */
[----:B------:R-:W-:Y:S01]  /*3b40*/  LOP3.LUT R9, R9, R0, RZ, 0x3c, !PT ;  /* 0x0000000009097212 */ /* 0x000fe200078e3cff */
[----:B------:R-:W-:Y:S01]  /*3b50*/  USEL UR46, UR5, URZ, UP0 ;  /* 0x000000ff052e7287 */ /* 0x000fe20008000000 */
[----:B------:R1:W-:Y:S03]  /*3b60*/  UTCBAR [UR6], URZ ;  /* 0x000000ff060073e9 */ /* 0x0003e600080000ff */
[----:B------:R-:W-:Y:S01]  /*3b70*/  LOP3.LUT R11, R11, UR7, RZ, 0x3c, !PT ;  /* 0x000000070b0b7c12 */ /* 0x000fe2000f8e3cff */
[----:B------:R-:W-:Y:S07]  /*3b80*/  @P1 BRA `(.L_x_65) ;  /* 0xfffffff8003c1947 */ /* 0x000fee000383ffff */
[----:B------:R-:W2:Y:S01]  /*3b90*/  S2UR UR8, SR_CgaCtaId ;  /* 0x00000000000879c3 */ /* 0x000ea20000008800 */
[----:B------:R-:W-:Y:S01]  /*3ba0*/  ELECT P0, URZ, PT ;  /* 0x0000000000ff782f */ /* 0x000fe20003800000 */
[----:B------:R-:W-:Y:S01]  /*3bb0*/  IMAD.MOV.U32 R0, RZ, RZ, 0x1 ;  /* 0x00000001ff007424 */ /* 0x000fe200078e00ff */
[----:B------:R-:W-:Y:S01]  /*3bc0*/  UIADD3 UR43, UPT, UPT, UR43, 0xa0, URZ ;  /* 0x000000a02b2b7890 */ /* 0x000fe2000fffe0ff */
[----:B------:R-:W-:Y:S01]  /*3bd0*/  SHF.L.U32 R3, R11, 0x1f, RZ ;  /* 0x0000001f0b037819 */ /* 0x000fe200000006ff */
[----:B------:R-:W-:-:S03]  /*3be0*/  UMOV UR4, 0x40 ;  /* 0x0000004000047882 */ /* 0x000fc60000000000 */
[----:B------:R-:W-:Y:S01]  /*3bf0*/  UVIRTCOUNT.DEALLOC.SMPOOL 0x80 ;  /* 0x000000800000784c */ /* 0x000fe20000000000 */
[----:B--2---:R-:W-:Y:S02]  /*3c00*/  ULEA UR8, UR8, UR4, 0x18 ;  /* 0x0000000408087291 */ /* 0x004fe4000f8ec0ff */
[----:B------:R-:W-:-:S07]  /*3c10*/  ULEA UR4, UR46, UR43, 0x3 ;  /* 0x0000002b2e047291 */ /* 0x000fce000f8e18ff */
[----:B------:R2:W-:Y:S02]  /*3c20*/  @P0 STS.U8 [UR8+0x1c], R0 ;  /* 0x00001c00ff000988 */ /* 0x0005e40008000008 */
[----:B------:R-:W4:Y:S02]  /*3c30*/  SYNCS.PHASECHK.TRANS64.TRYWAIT P0, [UR4], R3 ;  /* 0x00000003ff0075a7 */ /* 0x000f240008001104 */
[----:B--2-4-:R-:W-:Y:S05]  /*3c40*/  @!P0 BRA `(.L_x_66) ;  /* 0x0000005800948947 */ /* 0x014fea0003800000 */
.L_x_136:
[----:B------:R-:W-:-:S04]  /*3c50*/  UIADD3 UR4, UPT, UPT, UR46, 0x1, URZ ;  /* 0x000000012e047890 */ /* 0x000fc8000fffe0ff */
[----:B------:R-:W-:-:S04]  /*3c60*/  UISETP.NE.AND UP0, UPT, UR4, 0x4, UPT ;  /* 0x000000040400788c */ /* 0x000fc8000bf05270 */
[----:B-1----:R-:W-:Y:S02]  /*3c70*/  USEL UR6, URZ, 0x1, UP0 ;  /* 0x00000001ff067887 */ /* 0x002fe40008000000 */
[----:B------:R-:W-:-:S04]  /*3c80*/  USEL UR4, UR4, URZ, UP0 ;  /* 0x000000ff04047287 */ /* 0x000fc80008000000 */
[----:B------:R-:W-:Y:S01]  /*3c90*/  ULEA UR5, UR4, UR43, 0x3 ;  /* 0x0000002b04057291 */ /* 0x000fe2000f8e18ff */
[----:B------:R-:W-:-:S04]  /*3ca0*/  LOP3.LUT R2, R11, UR6, RZ, 0x3c, !PT ;  /* 0x000000060b027c12 */ /* 0x000fc8000f8e3cff */
[----:B--2---:R-:W-:-:S04]  /*3cb0*/  SHF.L.U32 R3, R2, 0x1f, RZ ;  /* 0x0000001f02037819 */ /* 0x004fc800000006ff */
[----:B------:R-:W1:Y:S02]  /*3cc0*/  SYNCS.PHASECHK.TRANS64.TRYWAIT P0, [UR5], R3 ;  /* 0x00000003ff0075a7 */ /* 0x000e640008001105 */
[----:B-1----:R-:W-:Y:S05]  /*3cd0*/  @!P0 BRA `(.L_x_67) ;  /* 0x0000005800888947 */ /* 0x002fea0003800000 */
.L_x_138:
        /* <DEDUP_REMOVED lines=9> */
.L_x_140:
[----:B------:R-:W-:-:S04]  /*3d70*/  UIADD3 UR4, UPT, UPT, UR4, 0x1, URZ ;  /* 0x0000000104047890 */ /* 0x000fc8000fffe0ff */
[----:B------:R-:W-:-:S04]  /*3d80*/  UISETP.NE.AND UP0, UPT, UR4, 0x4, UPT ;  /* 0x000000040400788c */ /* 0x000fc8000bf05270 */
[----:B------:R-:W-:Y:S02]  /*3d90*/  USEL UR5, URZ, 0x1, UP0 ;  /* 0x00000001ff057887 */ /* 0x000fe40008000000 */
[----:B------:R-:W-:-:S04]  /*3da0*/  USEL UR4, UR4, URZ, UP0 ;  /* 0x000000ff04047287 */ /* 0x000fc80008000000 */
[----:B------:R-:W-:Y:S01]  /*3db0*/  ULEA UR4, UR4, UR43, 0x3 ;  /* 0x0000002b04047291 */ /* 0x000fe2000f8e18ff */
[----:B-1----:R-:W-:-:S04]  /*3dc0*/  LOP3.LUT R3, R2, UR5, RZ, 0x3c, !PT ;  /* 0x0000000502037c12 */ /* 0x002fc8000f8e3cff */
[----:B------:R-:W-:-:S04]  /*3dd0*/  SHF.L.U32 R3, R3, 0x1f, RZ ;  /* 0x0000001f03037819 */ /* 0x000fc800000006ff */
[----:B------:R-:W1:Y:S02]  /*3de0*/  SYNCS.PHASECHK.TRANS64.TRYWAIT P0, [UR4], R3 ;  /* 0x00000003ff0075a7 */ /* 0x000e640008001104 */
[----:B-1----:R-:W-:Y:S05]  /*3df0*/  @!P0 BRA `(.L_x_69) ;  /* 0x0000005800708947 */ /* 0x002fea0003800000 */
.L_x_142:
[----:B------:R-:W-:Y:S01]  /*3e00*/  NOP ;  /* 0x0000000000007918 */ /* 0x000fe20000000000 */
[----:B-1----:R-:W1:Y:S01]  /*3e10*/  LDS R0, [UR8+0x14] ;  /* 0x00001408ff007984 */ /* 0x002e620008000800 */
[----:B------:R-:W-:Y:S01]  /*3e20*/  ULOP3.LUT UR4, UR66, 0xffff, URZ, 0xc0, !UPT ;  /* 0x0000ffff42047892 */ /* 0x000fe2000f8ec0ff */
[----:B------:R-:W-:Y:S01]  /*3e30*/  UMOV UR5, 0xffff ;  /* 0x0000ffff00057882 */ /* 0x000fe20000000000 */
[----:B------:R-:W-:Y:S02]  /*3e40*/  UMOV UR6, 0x1 ;  /* 0x0000000100067882 */ /* 0x000fe40000000000 */
[----:B------:R-:W-:-:S04]  /*3e50*/  USHF.R.U32.HI UR4, URZ, 0x5, UR4 ;  /* 0x00000005ff047899 */ /* 0x000fc80008011604 */
[----:B------:R-:W-:Y:S02]  /*3e60*/  USHF.L.U32 UR5, UR5, UR4, URZ ;  /* 0x0000000405057299 */ /* 0x000fe400080006ff */
[----:B------:R-:W-:-:S04]  /*3e70*/  USHF.L.U32 UR4, UR6, UR4, URZ ;  /* 0x0000000406047299 */ /* 0x000fc800080006ff */
[----:B-1----:R-:W-:-:S04]  /*3e80*/  LOP3.LUT R0, R0, UR5, RZ, 0xc0, !PT ;  /* 0x0000000500007c12 */ /* 0x002fc8000f8ec0ff */
[----:B------:R-:W-:-:S13]  /*3e90*/  ISETP.NE.AND P0, PT, R0, UR5, PT ;  /* 0x0000000500007c0c */ /* 0x000fda000bf05270 */
[----:B------:R-:W-:Y:S05]  /*3ea0*/  @P0 BRA `(.L_x_70) ;  /* 0x0000000000580947 */ /* 0x000fea0003800000 */
[----:B------:R-:W1:Y:S02]  /*3eb0*/  LDS R0, [UR8+0x18] ;  /* 0x00001808ff007984 */ /* 0x000e640008000800 */
[----:B-1----:R-:W-:-:S04]  /*3ec0*/  LOP3.LUT R0, R0, UR4, RZ, 0xc0, !PT ;  /* 0x0000000400007c12 */ /* 0x002fc8000f8ec0ff */
[----:B------:R-:W-:-:S13]  /*3ed0*/  ISETP.NE.AND P0, PT, R0, UR4, PT ;  /* 0x0000000400007c0c */ /* 0x000fda000bf05270 */
[----:B------:R-:W-:Y:S05]  /*3ee0*/  @P0 BRA `(.L_x_71) ;  /* 0x00000000003c0947 */ /* 0x000fea0003800000 */
[----:B------:R-:W1:Y:S01]  /*3ef0*/  S2R R2, SR_LANEID ;  /* 0x0000000000027919 */ /* 0x000e620000000000 */
[----:B------:R-:W-:Y:S01]  /*3f00*/  ULOP3.LUT UR5, URZ, UR5, URZ, 0x33, !UPT ;  /* 0x00000005ff057292 */ /* 0x000fe2000f8e33ff */
[----:B------:R-:W-:Y:S01]  /*3f10*/  LOP3.LUT R4, RZ, UR4, RZ, 0x33, !PT ;  /* 0x00000004ff047c12 */ /* 0x000fe2000f8e33ff */
[----:B------:R-:W-:Y:S02]  /*3f20*/  VOTEU.ANY UR4, UPT, PT ;  /* 0x0000000000047886 */ /* 0x000fe400038e0100 */
[----:B------:R-:W-:Y:S01]  /*3f30*/  UFLO.U32 UR4, UR4 ;  /* 0x00000004000472bd */ /* 0x000fe200080e0000 */
[----:B------:R-:W2:Y:S01]  /*3f40*/  REDUX UR6, R4 ;  /* 0x00000000040673c4 */ /* 0x000ea20000000000 */
[----:B------:R-:W-:-:S06]  /*3f50*/  IMAD.U32 R0, RZ, RZ, UR5 ;  /* 0x00000005ff007e24 */ /* 0x000fcc000f8e00ff */
[----:B------:R4:W-:Y:S01]  /*3f60*/  UTCATOMSWS.AND URZ, UR5 ;  /* 0x0000000500ff79e3 */ /* 0x0009e20008000000 */
[----:B------:R-:W3:Y:S01]  /*3f70*/  REDUX UR7, R0 ;  /* 0x00000000000773c4 */ /* 0x000ee20000000000 */
[----:B-1----:R-:W-:Y:S01]  /*3f80*/  ISETP.EQ.U32.AND P0, PT, R2, UR4, PT ;  /* 0x0000000402007c0c */ /* 0x002fe2000bf02070 */
[----:B--2---:R-:W-:Y:S01]  /*3f90*/  IMAD.U32 R2, RZ, RZ, UR6 ;  /* 0x00000006ff027e24 */ /* 0x004fe2000f8e00ff */
[----:B---3--:R-:W-:-:S11]  /*3fa0*/  MOV R3, UR7 ;  /* 0x0000000700037c02 */ /* 0x008fd60008000f00 */
[----:B------:R4:W-:Y:S04]  /*3fb0*/  @P0 ATOMS.AND RZ, [UR8+0x14], R3 ;  /* 0x00001403ffff098c */ /* 0x0009e8000a800008 */
[----:B------:R4:W-:Y:S01]  /*3fc0*/  @P0 ATOMS.AND RZ, [UR8+0x18], R2 ;  /* 0x00001802ffff098c */ /* 0x0009e2000a800008 */
[----:B------:R-:W-:Y:S05]  /*3fd0*/  BRA `(.L_x_72) ;  /* 0x0000000000147947 */ /* 0x000fea0003800000 */
.L_x_71:
[----:B------:R-:W-:Y:S02]  /*3fe0*/  MOV R2, 0x4000 ;  /* 0x0000400000027802 */ /* 0x000fe40000000f00 */
[----:B---3-5:R-:W-:Y:S05]  /*3ff0*/  CALL.REL.NOINC `($__internal_0_$__cuda_sm10x_tcgen05_guardrail_trap_col_being_dealloced_not_returned_by_alloc) ;  /* 0x0000005800a07944 */ /* 0x028fea0003c00000 */
[----:B------:R-:W-:Y:S05]  /*4000*/  BRA `(.L_x_72) ;  /* 0x0000000000087947 */ /* 0x000fea0003800000 */
.L_x_70:
[----:B------:R-:W-:Y:S02]  /*4010*/  MOV R2, 0x4030 ;  /* 0x0000403000027802 */ /* 0x000fe40000000f00 */
[----:B---3-5:R-:W-:Y:S05]  /*4020*/  CALL.REL.NOINC `($__internal_2_$__cuda_sm10x_tcgen05_guardrail_trap_unallocated_columns_being_dealloced) ;  /* 0x0000005800ac7944 */ /* 0x028fea0003c00000 */
.L_x_72:
[----:B------:R-:W-:Y:S01]  /*4030*/  NOP ;  /* 0x0000000000007918 */ /* 0x000fe20000000000 */
[----:B----4-:R-:W-:Y:S05]  /*4040*/  EXIT ;  /* 0x000000000000794d */ /* 0x010fea0003800000 */
.L_x_54:
[----:B------:R-:W-:-:S09]  /*4050*/  UISETP.NE.OR UP0, UPT, UR20, 0x3, !UP3 ;  /* 0x000000031400788c */ /* 0x000fd2000df05670 */
[----:B------:R-:W-:Y:S05]  /*4060*/  BRA.U UP0, `(.L_x_73) ;  /* 0x00000011003c7547 */ /* 0x000fea000b800000 */
[----:B------:R-:W2:Y:S01]  /*4070*/  LDCU.64 UR4, c[0x0][0x888] ;  /* 0x00011100ff0477ac */ /* 0x000ea20008000a00 */
[----:B------:R-:W3:Y:S01]  /*4080*/  LDC.64 R12, c[0x0][0x348] ;  /* 0x0000d200ff0c7b82 */ /* 0x000ee20000000a00 */
[----:B------:R-:W-:Y:S02]  /*4090*/  HFMA2 R9, -RZ, RZ, 0, 0 ;  /* 0x00000000ff097431 */ /* 0x000fe400000001ff */
[----:B------:R-:W-:Y:S01]  /*40a0*/  IMAD.MOV.U32 R11, RZ, RZ, 0x1 ;  /* 0x00000001ff0b7424 */ /* 0x000fe200078e00ff */
[----:B------:R-:W4:Y:S01]  /*40b0*/  LDCU UR44, c[0x0][0x370] ;  /* 0x00006e00ff2c77ac */ /* 0x000f220008000800 */
[----:B------:R-:W-:Y:S01]  /*40c0*/  IMAD.MOV.U32 R10, RZ, RZ, RZ ;  /* 0x000000ffff0a7224 */ /* 0x000fe200078e00ff */
[----:B------:R-:W-:Y:S01]  /*40d0*/  MOV R8, 0x5800 ;  /* 0x0000580000087802 */ /* 0x000fe20000000f00 */
[----:B------:R-:W4:Y:S01]  /*40e0*/  LDCU.128 UR48, c[0x0][0xb10] ;  /* 0x00016200ff3077ac */ /* 0x000f220008000c00 */
[----:B------:R-:W1:Y:S01]  /*40f0*/  LDCU UR37, c[0x0][0x374] ;  /* 0x00006e80ff2577ac */ /* 0x000e620008000800 */
[----:B------:R-:W1:Y:S01]  /*4100*/  LDCU.64 UR40, c[0x0][0x890] ;  /* 0x00011200ff2877ac */ /* 0x000e620008000a00 */
[----:B--2---:R-:W-:Y:S01]  /*4110*/  UISETP.NE.U32.AND UP0, UPT, UR4, URZ, UPT ;  /* 0x000000ff0400728c */ /* 0x004fe2000bf05070 */
[----:B------:R-:W2:Y:S01]  /*4120*/  LDCU UR15, c[0x0][0xb0c] ;  /* 0x00016180ff0f77ac */ /* 0x000ea20008000800 */
[----:B------:R-:W2:Y:S01]  /*4130*/  LDCU UR53, c[0x0][0xb20] ;  /* 0x00016400ff3577ac */ /* 0x000ea20008000800 */
[----:B------:R-:W2:Y:S01]  /*4140*/  LDCU UR4, c[0x0][0xb30] ;  /* 0x00016600ff0477ac */ /* 0x000ea20008000800 */
[----:B----4-:R-:W-:-:S02]  /*4150*/  UIMAD.WIDE.U32 UR8, UR44, UR48, URZ ;  /* 0x000000302c0872a5 */ /* 0x010fc4000f8e00ff */
[----:B-1----:R-:W-:Y:S02]  /*4160*/  UIMAD.WIDE.U32 UR10, UR37, UR51, URZ ;  /* 0x00000033250a72a5 */ /* 0x002fe4000f8e00ff */
[----:B------:R-:W-:Y:S02]  /*4170*/  UISETP.NE.AND.EX UP6, UPT, UR5, URZ, UPT, UP0 ;  /* 0x000000ff0500728c */ /* 0x000fe4000bfc5300 */
[----:B------:R-:W-:Y:S02]  /*4180*/  UISETP.NE.AND UP0, UPT, UR43, 0x1, UPT ;  /* 0x000000012b00788c */ /* 0x000fe4000bf05270 */
[----:B------:R-:W-:Y:S02]  /*4190*/  UISETP.NE.U32.AND UP0, UPT, UR40, URZ, UPT ;  /* 0x000000ff2800728c */ /* 0x000fe4000bf05070 */
[----:B------:R-:W-:Y:S01]  /*41a0*/  USEL UR52, URZ, 0x1, UP5 ;  /* 0x00000001ff347887 */ /* 0x000fe2000a800000 */
[----:B------:R-:W-:Y:S01]  /*41b0*/  UMOV UR6, 0x400 ;  /* 0x0000040000067882 */ /* 0x000fe20000000000 */
[----:B------:R-:W-:Y:S01]  /*41c0*/  UMOV UR8, UR9 ;  /* 0x0000000900087c82 */ /* 0x000fe20008000000 */
[----:B------:R-:W-:Y:S01]  /*41d0*/  UMOV UR45, UR11 ;  /* 0x0000000b002d7c82 */ /* 0x000fe20008000000 */
[----:B------:R-:W-:-:S02]  /*41e0*/  UISETP.GE.AND UP3, UPT, UR43, 0x1, UPT ;  /* 0x000000012b00788c */ /* 0x000fc4000bf66270 */
[----:B------:R-:W-:Y:S01]  /*41f0*/  UISETP.NE.AND.EX UP5, UPT, UR41, URZ, UPT, UP0 ;  /* 0x000000ff2900728c */ /* 0x000fe2000bfa5300 */
[----:B------:R-:W-:Y:S01]  /*4200*/  UMOV UR21, URZ ;  /* 0x000000ff00157c82 */ /* 0x000fe20008000000 */
[----:B------:R-:W-:Y:S01]  /*4210*/  UPLOP3.LUT UP1, UPT, UPT, UPT, UPT, 0x40, 0x4 ;  /* 0x000000000004789c */ /* 0x000fe20003f2e870 */
[----:B------:R-:W1:Y:S01]  /*4220*/  LDCU.64 UR22, c[0x0][0xb28] ;  /* 0x00016500ff1677ac */ /* 0x000e620008000a00 */
[----:B------:R-:W-:Y:S02]  /*4230*/  ULEA UR6, UR42, UR6, 0x18 ;  /* 0x000000062a067291 */ /* 0x000fe4000f8ec0ff */
[----:B--2---:R-:W-:Y:S02]  /*4240*/  UISETP.NE.AND UP3, UPT, UR15, 0x1, UPT ;  /* 0x000000010f00788c */ /* 0x004fe4000bf65270 */
[----:B------:R-:W-:Y:S02]  /*4250*/  USHF.R.U32.HI UR46, URZ, UR49, UR8 ;  /* 0x00000031ff2e7299 */ /* 0x000fe40008011608 */
[----:B------:R-:W-:-:S02]  /*4260*/  USHF.R.U32.HI UR45, URZ, UR53, UR45 ;  /* 0x00000035ff2d7299 */ /* 0x000fc4000801162d */
[----:B------:R-:W-:Y:S02]  /*4270*/  UISETP.NE.AND UP0, UPT, UR50, 0x1, UPT ;  /* 0x000000013200788c */ /* 0x000fe4000bf05270 */
[----:B---3--:R-:W-:-:S11]  /*4280*/  UISETP.NE.AND UP4, UPT, UR4, 0x1, UPT ;  /* 0x000000010400788c */ /* 0x008fd6000bf85270 */
.L_x_81:
[C---:B------:R-:W-:Y:S02]  /*4290*/  LEA R3, R10.reuse, UR6, 0x3 ;  /* 0x000000060a037c11 */ /* 0x040fe4000f8e18ff */
[----:B------:R-:W-:Y:S02]  /*42a0*/  SHF.L.U32 R0, R9, 0x1f, RZ ;  /* 0x0000001f09007819 */ /* 0x000fe400000006ff */
[----:B------:R-:W-:Y:S02]  /*42b0*/  LEA R5, R10, UR6, 0x4 ;  /* 0x000000060a057c11 */ /* 0x000fe4000f8e20ff */
[----:B--2---:R-:W2:Y:S02]  /*42c0*/  SYNCS.PHASECHK.TRANS64.TRYWAIT P0, [R3+URZ+0x60], R0 ;  /* 0x00006000030075a7 */ /* 0x004ea400080011ff */
[----:B--2---:R-:W-:Y:S05]  /*42d0*/  @!P0 BRA `(.L_x_74) ;  /* 0x0000005400508947 */ /* 0x004fea0003800000 */
.L_x_143:
[----:B------:R-:W3:Y:S01]  /*42e0*/  LDS.128 R4, [R5+0xf0] ;  /* 0x0000f00005047984 */ /* 0x000ee20000000c00 */
[----:B------:R-:W-:Y:S01]  /*42f0*/  UISETP.GE.AND UP0, UPT, UR43, 0x1, UPT ;  /* 0x000000012b00788c */ /* 0x000fe2000bf06270 */
[----:B------:R-:W-:Y:S01]  /*4300*/  @!PT LDS RZ, [RZ] ;  /* 0x00000000fffff984 */ /* 0x000fe20000000800 */
[----:B------:R-:W-:Y:S01]  /*4310*/  @!PT LDS RZ, [RZ] ;  /* 0x00000000fffff984 */ /* 0x000fe20000000800 */
[----:B------:R-:W-:Y:S01]  /*4320*/  @!PT LDS RZ, [RZ] ;  /* 0x00000000fffff984 */ /* 0x000fe20000000800 */
[----:B------:R-:W-:Y:S01]  /*4330*/  @!PT LDS RZ, [RZ] ;  /* 0x00000000fffff984 */ /* 0x000fe20000000800 */
[----:B------:R4:W-:Y:S06]  /*4340*/  MEMBAR.ALL.CTA ;  /* 0x0000000000007992 */ /* 0x0009ec0000008000 */
[----:B----4-:R-:W4:Y:S01]  /*4350*/  FENCE.VIEW.ASYNC.S ;  /* 0x00000000000073c6 */ /* 0x010f220000000000 */
[----:B---3--:R-:W-:Y:S11]  /*4360*/  LOP3.LUT P0, RZ, R6, 0x1, RZ, 0xc0, !PT ;  /* 0x0000000106ff7812 */ /* 0x008ff6000780c0ff */
[----:B------:R-:W-:Y:S02]  /*4370*/  @!UPT UIADD3 URZ, UPT, UPT, URZ, URZ, URZ ;  /* 0x000000fffffff290 */ /* 0x000fe4000fffe0ff */
[----:B----4-:R-:W-:Y:S01]  /*4380*/  VOTEU.ANY UP3, P0 ;  /* 0x0000000000ff7886 */ /* 0x010fe20000060100 */
[----:B------:R-:W-:Y:S11]  /*4390*/  PLOP3.LUT P0, PT, PT, PT, UP3, 0x80, 0x8 ;  /* 0x000000000008781c */ /* 0x000ff60003f0f038 */
[----:B------:R-:W-:Y:S02]  /*43a0*/  @!UPT UIADD3 URZ, UPT, UPT, URZ, URZ, URZ ;  /* 0x000000fffffff290 */ /* 0x000fe4000fffe0ff */
[----:B--2---:R-:W-:Y:S02]  /*43b0*/  @P0 SHF.R.U32.HI R0, RZ, 0x10, R5 ;  /* 0x00000010ff000819 */ /* 0x004fe40000011605 */
[----:B------:R-:W-:Y:S02]  /*43c0*/  @P0 MOV R2, R4 ;  /* 0x0000000400020202 */ /* 0x000fe40000000f00 */
[----:B------:R-:W-:Y:S01]  /*43d0*/  @P0 R2UR UR4, R0 ;  /* 0x00000000000402ca */ /* 0x000fe200000e0000 */
[----:B------:R-:W-:Y:S01]  /*43e0*/  VIADD R0, R3, 0x70 ;  /* 0x0000007003007836 */ /* 0x000fe20000000000 */
[----:B------:R-:W-:Y:S02]  /*43f0*/  @P0 LOP3.LUT R4, R5, 0xffff, RZ, 0xc0, !PT ;  /* 0x0000ffff05040812 */ /* 0x000fe400078ec0ff */
[----:B------:R-:W-:Y:S02]  /*4400*/  @P0 R2UR UR7, R2 ;  /* 0x00000000020702ca */ /* 0x000fe400000e0000 */
[----:B------:R-:W-:Y:S02]  /*4410*/  PRMT R0, RZ, 0x654, R0 ;  /* 0x00000654ff007816 */ /* 0x000fe40000000000 */
[----:B------:R-:W-:Y:S02]  /*4420*/  @P0 R2UR UR5, R4 ;  /* 0x00000000040502ca */ /* 0x000fe400000e0000 */
[----:B------:R2:W-:Y:S03]  /*4430*/  SYNCS.ARRIVE.TRANS64.RED.A1T0 RZ, [R0+URZ], RZ ;  /* 0x000000ff00ff79a7 */ /* 0x0005e600081004ff */
[----:B------:R-:W-:Y:S04]  /*4440*/  @UP3 UMOV UR29, UR4 ;  /* 0x00000004001d3c82 */ /* 0x000fe80008000000 */
[----:B------:R-:W-:Y:S04]  /*4450*/  @UP3 UMOV UR14, UR7 ;  /* 0x00000007000e3c82 */ /* 0x000fe80008000000 */
[----:B------:R-:W-:Y:S01]  /*4460*/  @UP3 UMOV UR13, UR5 ;  /* 0x00000005000d3c82 */ /* 0x000fe20008000000 */
[----:B------:R-:W-:Y:S05]  /*4470*/  BRA.U !UP0, `(.L_x_75) ;  /* 0x0000000108c07547 */ /* 0x000fea000b800000 */
[----:B------:R-:W-:Y:S02]  /*4480*/  UIMAD.WIDE.U32 UR10, UR13, UR51, URZ ;  /* 0x000000330d0a72a5 */ /* 0x000fe4000f8e00ff */
[----:B------:R-:W-:Y:S02]  /*4490*/  UP2UR UR12, UPR, URZ, 0x4 ;  /* 0x00000004ff0c7883 */ /* 0x000fe40008000000 */
[----:B------:R-:W-:Y:S02]  /*44a0*/  UISETP.NE.AND UP2, UPT, UR50, 0x1, UPT ;  /* 0x000000013200788c */ /* 0x000fe4000bf45270 */
[----:B------:R-:W-:Y:S02]  /*44b0*/  UIMAD.WIDE.U32 UR16, UR14, UR48, URZ ;  /* 0x000000300e1072a5 */ /* 0x000fe4000f8e00ff */
[----:B------:R-:W-:Y:S02]  /*44c0*/  USEL UR4, UR37, UR45, !UP2 ;  /* 0x0000002d25047287 */ /* 0x000fe4000d000000 */
[----:B------:R-:W-:Y:S02]  /*44d0*/  UISETP.NE.AND UP0, UPT, UR15, 0x1, UPT ;  /* 0x000000010f00788c */ /* 0x000fe4000bf05270 */
[----:B------:R-:W-:Y:S02]  /*44e0*/  UP2UR UR20, UPR, URZ, 0x2 ;  /* 0x00000002ff147883 */ /* 0x000fe40008000000 */
[----:B------:R-:W-:Y:S02]  /*44f0*/  UISETP.NE.AND UP1, UPT, UR43, 0x1, UPT ;  /* 0x000000012b00788c */ /* 0x000fe4000bf25270 */
[----:B-1----:R-:W-:Y:S02]  /*4500*/  UIMAD.WIDE.U32 UR18, UR4, UR22, URZ ;  /* 0x00000016041272a5 */ /* 0x002fe4000f8e00ff */
[----:B------:R-:W-:Y:S01]  /*4510*/  USEL UR8, UR44, UR46, !UP0 ;  /* 0x0000002e2c087287 */ /* 0x000fe2000c000000 */
[----:B------:R-:W-:Y:S02]  /*4520*/  UMOV UR5, UR11 ;  /* 0x0000000b00057c82 */ /* 0x000fe40008000000 */
[----:B------:R-:W-:Y:S02]  /*4530*/  USHF.R.U32.HI UR7, URZ, UR53, UR5 ;  /* 0x00000035ff077299 */ /* 0x000fe40008011605 */
[----:B------:R-:W-:Y:S02]  /*4540*/  UIMAD.WIDE.U32 UR24, UR8, UR22, URZ ;  /* 0x00000016081872a5 */ /* 0x000fe4000f8e00ff */
[----:B------:R-:W-:Y:S02]  /*4550*/  USEL UR7, UR13, UR7, !UP2 ;  /* 0x000000070d077287 */ /* 0x000fe4000d000000 */
[----:B------:R-:W-:Y:S02]  /*4560*/  UISETP.NE.AND UP2, UPT, UR12, URZ, UPT ;  /* 0x000000ff0c00728c */ /* 0x000fe4000bf45270 */
[----:B------:R-:W-:Y:S01]  /*4570*/  UIMAD.WIDE.U32 UR10, UR7, UR22, URZ ;  /* 0x00000016070a72a5 */ /* 0x000fe2000f8e00ff */
[----:B------:R-:W-:Y:S02]  /*4580*/  UMOV UR5, UR17 ;  /* 0x0000001100057c82 */ /* 0x000fe40008000000 */
[----:B------:R-:W-:Y:S03]  /*4590*/  USHF.R.U32.HI UR9, URZ, UR49, UR5 ;  /* 0x00000031ff097299 */ /* 0x000fe60008011605 */
[----:B------:R-:W-:Y:S02]  /*45a0*/  UMOV UR5, UR19 ;  /* 0x0000001300057c82 */ /* 0x000fe40008000000 */
[----:B------:R-:W-:Y:S03]  /*45b0*/  @UP1 USHF.R.U32.HI UR4, URZ, UR23, UR5 ;  /* 0x00000017ff041299 */ /* 0x000fe60008011605 */
[----:B------:R-:W-:Y:S01]  /*45c0*/  UMOV UR5, UR25 ;  /* 0x0000001900057c82 */ /* 0x000fe20008000000 */
[----:B------:R-:W-:Y:S02]  /*45d0*/  UIMAD UR4, UR43, UR4, URZ ;  /* 0x000000042b0472a4 */ /* 0x000fe4000f8e02ff */
[----:B------:R-:W-:Y:S02]  /*45e0*/  @UP1 USHF.R.U32.HI UR8, URZ, UR23, UR5 ;  /* 0x00000017ff081299 */ /* 0x000fe40008011605 */
[----:B------:R-:W-:Y:S02]  /*45f0*/  USEL UR5, UR14, UR9, !UP0 ;  /* 0x000000090e057287 */ /* 0x000fe4000c000000 */
[----:B------:R-:W-:Y:S02]  /*4600*/  UIMAD UR9, UR43, UR8, URZ ;  /* 0x000000082b0972a4 */ /* 0x000fe4000f8e02ff */
[----:B------:R-:W-:Y:S03]  /*4610*/  UISETP.GE.AND UP0, UPT, UR7, UR4, UPT ;  /* 0x000000040700728c */ /* 0x000fe6000bf06270 */
[----:B------:R-:W-:Y:S01]  /*4620*/  UMOV UR4, UR11 ;  /* 0x0000000b00047c82 */ /* 0x000fe20008000000 */
[----:B------:R-:W-:Y:S02]  /*4630*/  UISETP.GE.OR UP0, UPT, UR5, UR9, UP0 ;  /* 0x000000090500728c */ /* 0x000fe40008706670 */
[----:B------:R-:W-:Y:S02]  /*4640*/  USHF.R.U32.HI UR4, URZ, UR23, UR4 ;  /* 0x00000017ff047299 */ /* 0x000fe40008011604 */
[----:B------:R-:W-:Y:S02]  /*4650*/  UIMAD.WIDE.U32 UR10, UR5, UR22, URZ ;  /* 0x00000016050a72a5 */ /* 0x000fe4000f8e00ff */
[----:B------:R-:W-:Y:S04]  /*4660*/  USEL UR12, UR7, UR4, !UP1 ;  /* 0x00000004070c7287 */ /* 0x000fe8000c800000 */
[----:B------:R-:W-:Y:S01]  /*4670*/  UIADD3 UR9, UPT, UPT, -UR12, URZ, URZ ;  /* 0x000000ff0c097290 */ /* 0x000fe2000fffe1ff */
[----:B------:R-:W-:Y:S02]  /*4680*/  @!UP0 UMOV UR4, UR11 ;  /* 0x0000000b00048c82 */ /* 0x000fe40008000000 */
[----:B------:R-:W-:Y:S02]  /*4690*/  @!UP0 USHF.R.U32.HI UR4, URZ, UR23, UR4 ;  /* 0x00000017ff048299 */ /* 0x000fe40008011604 */
[----:B------:R-:W-:Y:S02]  /*46a0*/  UIMAD UR9, UR43, UR9, UR7 ;  /* 0x000000092b0972a4 */ /* 0x000fe4000f8e0207 */
[----:B------:R-:W-:Y:S02]  /*46b0*/  @!UP0 USEL UR4, UR5, UR4, !UP1 ;  /* 0x0000000405048287 */ /* 0x000fe4000c800000 */
[----:B------:R-:W-:Y:S02]  /*46c0*/  UISETP.NE.AND UP1, UPT, UR20, URZ, UPT ;  /* 0x000000ff1400728c */ /* 0x000fe4000bf25270 */
[----:B------:R-:W-:Y:S02]  /*46d0*/  @!UP0 UIMAD UR8, UR8, UR9, UR4 ;  /* 0x00000009080882a4 */ /* 0x000fe4000f8e0204 */
[----:B------:R-:W-:Y:S02]  /*46e0*/  @!UP0 UIADD3 UR10, UPT, UPT, UR12, -UR4, URZ ;  /* 0x800000040c0a8290 */ /* 0x000fe4000fffe0ff */
[----:B------:R-:W-:Y:S02]  /*46f0*/  UIADD3 UR9, UPT, UPT, -UR7, URZ, URZ ;  /* 0x000000ff07097290 */ /* 0x000fe4000fffe1ff */
[----:B------:R-:W-:Y:S02]  /*4700*/  UIADD3 UR4, UPT, UPT, -UR5, URZ, URZ ;  /* 0x000000ff05047290 */ /* 0x000fe4000fffe1ff */
[----:B------:R-:W-:Y:S03]  /*4710*/  @!UP0 UIMAD UR7, UR10, UR43, UR5 ;  /* 0x0000002b0a0782a4 */ /* 0x000fe6000f8e0205 */
[----:B------:R-:W-:Y:S01]  /*4720*/  @!UP0 UMOV UR5, UR8 ;  /* 0x0000000800058c82 */ /* 0x000fe20008000000 */
[----:B------:R-:W-:Y:S02]  /*4730*/  UIMAD UR8, UR15, UR4, UR14 ;  /* 0x000000040f0872a4 */ /* 0x000fe4000f8e020e */
[----:B------:R-:W-:Y:S02]  /*4740*/  UIMAD UR4, UR50, UR9, UR13 ;  /* 0x00000009320472a4 */ /* 0x000fe4000f8e020d */
[----:B------:R-:W-:Y:S02]  /*4750*/  UIMAD UR14, UR5, UR15, UR8 ;  /* 0x0000000f050e72a4 */ /* 0x000fe4000f8e0208 */
[----:B------:R-:W-:Y:S11]  /*4760*/  UIMAD UR13, UR7, UR50, UR4 ;  /* 0x00000032070d72a4 */ /* 0x000ff6000f8e0204 */
[----:B------:R-:W-:Y:S01]  /*4770*/  @!UPT UIADD3 URZ, UPT, UPT, URZ, URZ, URZ ;  /* 0x000000fffffff290 */ /* 0x000fe2000fffe0ff */
.L_x_75:
[----:B------:R-:W3:Y:S01]  /*4780*/  @!UP4 LDCU.128 UR16, c[0x0][0xb10] ;  /* 0x00016200ff10c7ac */ /* 0x000ee20008000c00 */
[----:B------:R-:W-:Y:S04]  /*4790*/  ISETP.NE.U32.AND P0, PT, RZ, UR40, PT ;  /* 0x00000028ff007c0c */ /* 0x000fe8000bf05070 */
[----:B------:R-:W-:Y:S01]  /*47a0*/  ISETP.NE.AND.EX P0, PT, RZ, UR41, PT, P0 ;  /* 0x00000029ff007c0c */ /* 0x000fe2000bf05300 */
[----:B------:R-:W4:Y:S01]  /*47b0*/  @!UP4 LDCU UR5, c[0x0][0xb0c] ;  /* 0x00016180ff05c7ac */ /* 0x000f220008000800 */
[----:B---3--:R-:W-:Y:S02]  /*47c0*/  UIMAD.WIDE.U32 UR8, UR14, UR16, URZ ;  /* 0x000000100e0872a5 */ /* 0x008fe4000f8e00ff */
[----:B------:R-:W-:Y:S05]  /*47d0*/  UIMAD.WIDE.U32 UR10, UR13, UR19, URZ ;  /* 0x000000130d0a72a5 */ /* 0x000fea000f8e00ff */
[----:B------:R-:W-:Y:S01]  /*47e0*/  @!UP4 UMOV UR4, UR9 ;  /* 0x000000090004cc82 */ /* 0x000fe20008000000 */
[----:B----4-:R-:W-:Y:S02]  /*47f0*/  @!UP4 UISETP.NE.AND UP0, UPT, UR5, 0x1, UPT ;  /* 0x000000010500c88c */ /* 0x010fe4000bf05270 */
[----:B------:R-:W-:Y:S01]  /*4800*/  @!UP4 USHF.R.U32.HI UR4, URZ, UR17, UR4 ;  /* 0x00000011ff04c299 */ /* 0x000fe20008011604 */
[----:B------:R-:W-:Y:S03]  /*4810*/  @!UP4 UMOV UR7, UR11 ;  /* 0x0000000b0007cc82 */ /* 0x000fe60008000000 */
[----:B------:R-:W-:Y:S02]  /*4820*/  @!UP4 USEL UR8, UR14, UR4, !UP0 ;  /* 0x000000040e08c287 */ /* 0x000fe4000c000000 */
[----:B------:R-:W-:Y:S05]  /*4830*/  @!UP4 UISETP.NE.AND UP0, UPT, UR18, 0x1, UPT ;  /* 0x000000011200c88c */ /* 0x000fea000bf05270 */
[----:B------:R-:W3:Y:S02]  /*4840*/  @!UP4 LDCU UR4, c[0x0][0xb20] ;  /* 0x00016400ff04c7ac */ /* 0x000ee40008000800 */
[----:B---3--:R-:W-:Y:S04]  /*4850*/  @!UP4 USHF.R.U32.HI UR7, URZ, UR4, UR7 ;  /* 0x00000004ff07c299 */ /* 0x008fe80008011607 */
[----:B------:R-:W-:Y:S04]  /*4860*/  @!UP4 USEL UR7, UR13, UR7, !UP0 ;  /* 0x000000070d07c287 */ /* 0x000fe8000c000000 */
[----:B------:R-:W-:Y:S02]  /*4870*/  @!UP4 UIADD3 UR4, UPT, UPT, -UR8, UR7, URZ ;  /* 0x000000070804c290 */ /* 0x000fe4000fffe1ff */
[----:B------:R-:W-:Y:S02]  /*4880*/  @!UP4 UIADD3 UR7, UPT, UPT, UR8, -UR7, URZ ;  /* 0x800000070807c290 */ /* 0x000fe4000fffe0ff */
[----:B------:R-:W-:Y:S02]  /*4890*/  @!UP4 UIMAD UR14, UR4, UR5, UR14 ;  /* 0x00000005040ec2a4 */ /* 0x000fe4000f8e020e */
[----:B------:R-:W-:Y:S01]  /*48a0*/  @!UP4 UIMAD UR13, UR7, UR18, UR13 ;  /* 0x00000012070dc2a4 */ /* 0x000fe2000f8e020d */
[----:B------:R-:W-:Y:S11]  /*48b0*/  BRA.U UP1, `(.L_x_76) ;  /* 0x0000000101107547 */ /* 0x000ff6000b800000 */
[----:B--2---:R-:W-:Y:S04]  /*48c0*/  MOV R0, UR52 ;  /* 0x0000003400007c02 */ /* 0x004fe80008000f00 */
[----:B------:R-:W-:Y:S04]  /*48d0*/  SHF.L.U32 R3, R0, 0x1f, RZ ;  /* 0x0000001f00037819 */ /* 0x000fe800000006ff */
[----:B------:R-:W2:Y:S02]  /*48e0*/  SYNCS.PHASECHK.TRANS64.TRYWAIT P1, [UR6+0x58], R3 ;  /* 0x00005803ff0075a7 */ /* 0x000ea40008021106 */
[----:B--2---:R-:W-:Y:S05]  /*48f0*/  @!P1 BRA `(.L_x_77) ;  /* 0x0000004c00dc9947 */ /* 0x004fea0003800000 */
.L_x_76:
[----:B------:R-:W-:Y:S05]  /*4900*/  BRA.U !UP5, `(.L_x_78) ;  /* 0x000000010d387547 */ /* 0x000fea000b800000 */
[----:B------:R-:W-:Y:S01]  /*4910*/  UPLOP3.LUT UP2, UPT, UPT, UPT, UP6, 0x80, 0x8 ;  /* 0x000000000008789c */ /* 0x000fe20003f4f060 */
[----:B--2---:R-:W-:Y:S01]  /*4920*/  HFMA2 R0, -RZ, RZ, 0, 5.9604644775390625e-08 ;  /* 0x00000001ff007431 */ /* 0x004fe200000001ff */
[----:B------:R-:W2:Y:S01]  /*4930*/  LDCU.64 UR8, c[0x0][0x358] ;  /* 0x00006b00ff0877ac */ /* 0x000ea20008000a00 */
[----:B------:R-:W-:Y:S03]  /*4940*/  IMAD.MOV.U32 R206, RZ, RZ, 0x1 ;  /* 0x00000001ffce7424 */ /* 0x000fe600078e00ff */
[----:B------:R-:W-:Y:S05]  /*4950*/  PLOP3.LUT P1, PT, PT, PT, UP2, 0x80, 0x8 ;  /* 0x000000000008781c */ /* 0x000fea0003f2f028 */
[----:B------:R-:W3:Y:S01]  /*4960*/  @UP2 LDCU.64 UR4, c[0x0][0x888] ;  /* 0x00011100ff0427ac */ /* 0x000ee20008000a00 */
[----:B------:R-:W-:Y:S07]  /*4970*/  @UP2 UIMAD UR7, UR36, UR40, URZ ;  /* 0x00000028240722a4 */ /* 0x000fee000f8e02ff */
[----:B------:R-:W-:Y:S01]  /*4980*/  @!P1 PRMT R206, R0, 0x7610, R206 ;  /* 0x0000761000ce9816 */ /* 0x000fe200000000ce */
[----:B---3--:R-:W-:Y:S06]  /*4990*/  @UP2 UIMAD.WIDE UR4, UR7, 0x4, UR4 ;  /* 0x00000004070428a5 */ /* 0x008fec000f8e0204 */
[----:B------:R-:W-:Y:S01]  /*49a0*/  IMAD.U32 R2, RZ, RZ, UR4 ;  /* 0x00000004ff027e24 */ /* 0x000fe2000f8e00ff */
[----:B------:R-:W-:Y:S04]  /*49b0*/  MOV R3, UR5 ;  /* 0x0000000500037c02 */ /* 0x000fe80008000f00 */
[----:B------:R-:W3:Y:S01]  /*49c0*/  @!UP2 LDCU UR4, c[0x0][0x880] ;  /* 0x00011000ff04a7ac */ /* 0x000ee20008000800 */
[----:B--2--5:R4:W5:Y:S02]  /*49d0*/  @P1 LDG.E R107, desc[UR8][R2.64] ;  /* 0x00000008026b1981 */ /* 0x024964000c1e1900 */
[----:B---34-:R-:W-:Y:S07]  /*49e0*/  @!P1 IMAD.U32 R107, RZ, RZ, UR4 ;  /* 0x00000004ff6b9e24 */ /* 0x018fee000f8e00ff */
.L_x_78:
[----:B-----5:R-:W-:Y:S01]  /*49f0*/  @!P0 FSETP.EQ.AND P1, PT, R107, RZ, PT ;  /* 0x000000ff6b00820b */ /* 0x020fe20003f22000 */
[----:B------:R-:W-:Y:S01]  /*4a00*/  @!UPT UIADD3 URZ, UPT, UPT, URZ, URZ, URZ ;  /* 0x000000fffffff290 */ /* 0x000fe2000fffe0ff */
[----:B------:R-:W-:Y:S11]  /*4a10*/  @!P0 BRA `(.L_x_79) ;  /* 0x0000000000148947 */ /* 0x000ff60003800000 */
[----:B------:R-:W-:Y:S02]  /*4a20*/  LOP3.LUT P0, RZ, R206, 0xff, RZ, 0xc0, !PT ;  /* 0x000000ffceff7812 */ /* 0x000fe4000780c0ff */
[----:B------:R-:W-:Y:S04]  /*4a30*/  PLOP3.LUT P1, PT, PT, PT, UP2, 0x80, 0x8 ;  /* 0x000000000008781c */ /* 0x000fe80003f2f028 */
[----:B------:R-:W-:Y:S07]  /*4a40*/  PLOP3.LUT P1, PT, P1, PT, PT, 0x8, 0x80 ;  /* 0x000000000080781c */ /* 0x000fee0000f2e170 */
[----:B------:R-:W-:Y:S11]  /*4a50*/  @P0 FSETP.EQ.AND P1, PT, R107, RZ, PT ;  /* 0x000000ff6b00020b */ /* 0x000ff60003f22000 */
[----:B------:R-:W-:Y:S02]  /*4a60*/  @!UPT UIADD3 URZ, UPT, UPT, URZ, URZ, URZ ;  /* 0x000000fffffff290 */ /* 0x000fe4000fffe0ff */
.L_x_79:
[----:B------:R-:W-:Y:S01]  /*4a70*/  ULEA UR7, UR21, UR6, 0x3 ;  /* 0x0000000615077291 */ /* 0x000fe2000f8e18ff */
[----:B--2---:R-:W-:Y:S02]  /*4a80*/  SHF.L.U32 R0, R11, 0x1f, RZ ;  /* 0x0000001f0b007819 */ /* 0x004fe400000006ff */
[----:B------:R-:W-:Y:S01]  /*4a90*/  ELECT P0, URZ, PT ;  /* 0x0000000000ff782f */ /* 0x000fe20003800000 */
[----:B------:R-:W-:Y:S05]  /*4aa0*/  VIADD R10, R10, 0x1 ;  /* 0x000000010a0a7836 */ /* 0x000fea0000000000 */
[----:B------:R-:W2:Y:S02]  /*4ab0*/  SYNCS.PHASECHK.TRANS64.TRYWAIT P2, [UR7+0x40], R0 ;  /* 0x00004000ff0075a7 */ /* 0x000ea40008041107 */
[----:B--2---:R-:W-:Y:S05]  /*4ac0*/  @!P2 BRA `(.L_x_80) ;  /* 0x0000004c0080a947 */ /* 0x004fea0003800000 */
.L_x_146:
[----:B------:R-:W-:Y:S01]  /*4ad0*/  UIADD3 UR33, UPT, UPT, UR7, 0x30, URZ ;  /* 0x0000003007217890 */ /* 0x000fe2000fffe0ff */
[----:B------:R-:W-:Y:S01]  /*4ae0*/  PLOP3.LUT P0, PT, P1, P0, PT, 0xf2, 0x2f ;  /* 0x00000000002f781c */ /* 0x000fe20000f01e72 */
[----:B------:R-:W-:Y:S01]  /*4af0*/  UMOV UR38, 0x0 ;  /* 0x0000000000267882 */ /* 0x000fe20000000000 */
[----:B------:R-:W-:Y:S01]  /*4b00*/  UMOV UR39, 0x10000000 ;  /* 0x1000000000277882 */ /* 0x000fe20000000000 */
[----:B------:R-:W-:Y:S01]  /*4b10*/  UMOV UR28, UR36 ;  /* 0x00000024001c7c82 */ /* 0x000fe20008000000 */
[----:B------:R-:W-:Y:S01]  /*4b20*/  UMOV UR12, UR36 ;  /* 0x00000024000c7c82 */ /* 0x000fe20008000000 */
[----:B------:R-:W-:Y:S01]  /*4b30*/  UMOV UR20, UR36 ;  /* 0x0000002400147c82 */ /* 0x000fe20008000000 */
[----:B------:R-:W-:Y:S01]  /*4b40*/  UMOV UR25, UR33 ;  /* 0x0000002100197c82 */ /* 0x000fe20008000000 */
[----:B------:R-:W-:Y:S01]  /*4b50*/  UMOV UR9, UR33 ;  /* 0x0000002100097c82 */ /* 0x000fe20008000000 */
[----:B------:R-:W-:Y:S01]  /*4b60*/  UMOV UR17, UR33 ;  /* 0x0000002100117c82 */ /* 0x000fe20008000000 */
[----:B------:R-:W-:Y:S02]  /*4b70*/  R2UR UR55, R218 ;  /* 0x00000000da3772ca */ /* 0x000fe400000e0000 */
[----:B------:R-:W-:Y:S02]  /*4b80*/  R2UR UR54, R219 ;  /* 0x00000000db3672ca */ /* 0x000fe400000e0000 */
[----:B------:R-:W-:Y:S01]  /*4b90*/  @!P0 IADD3 R2, P1, PT, R12, 0x580, RZ ;  /* 0x000005800c028810 */ /* 0x000fe20007f3e0ff */
[----:B------:R-:W-:Y:S01]  /*4ba0*/  VOTEU.ALL UP0, P0 ;  /* 0x0000000000ff7886 */ /* 0x000fe20000000000 */
[----:B------:R-:W-:Y:S02]  /*4bb0*/  VOTEU.ALL UP1, P0 ;  /* 0x0000000000ff7886 */ /* 0x000fe40000020000 */
[----:B------:R-:W-:Y:S01]  /*4bc0*/  @!P0 R2UR UR5, R2 ;  /* 0x00000000020582ca */ /* 0x000fe200000e0000 */
[----:B--2---:R-:W-:Y:S01]  /*4bd0*/  @!P0 IMAD.X R0, RZ, RZ, R13, P1 ;  /* 0x000000ffff008224 */ /* 0x004fe200008e060d */
[----:B------:R-:W-:Y:S01]  /*4be0*/  @!UP0 USHF.L.U32 UR35, UR47, 0x6, URZ ;  /* 0x000000062f238899 */ /* 0x000fe200080006ff */
[----:B------:R-:W-:Y:S01]  /*4bf0*/  ISETP.NE.AND P1, PT, R10, 0x2, PT ;  /* 0x000000020a00780c */ /* 0x000fe20003f25270 */
[----:B------:R-:W-:Y:S02]  /*4c00*/  @!UP0 UIMAD UR34, UR56, 0xb0, URZ ;  /* 0x000000b0382288a4 */ /* 0x000fe4000f8e02ff */
[----:B------:R-:W-:Y:S01]  /*4c10*/  @!P0 R2UR UR4, R0 ;  /* 0x00000000000482ca */ /* 0x000fe200000e0000 */
[----:B------:R-:W-:Y:S01]  /*4c20*/  UIADD3 UR56, UPT, UPT, UR13, UR55, URZ ;  /* 0x000000370d387290 */ /* 0x000fe2000fffe0ff */
[----:B------:R-:W-:Y:S01]  /*4c30*/  SEL R0, RZ, 0x1, P1 ;  /* 0x00000001ff007807 */ /* 0x000fe20000800000 */
[----:B------:R-:W-:Y:S01]  /*4c40*/  @!UP0 UIADD3 UR26, UPT, UPT, UR34, 0x10, URZ ;  /* 0x00000010221a8890 */ /* 0x000fe2000fffe0ff */
[----:B------:R-:W-:Y:S01]  /*4c50*/  SEL R10, R10, RZ, P1 ;  /* 0x000000ff0a0a7207 */ /* 0x000fe20000800000 */
[----:B------:R-:W-:Y:S01]  /*4c60*/  UMOV UR27, UR35 ;  /* 0x00000023001b7c82 */ /* 0x000fe20008000000 */
[----:B------:R-:W-:Y:S01]  /*4c70*/  @!UP0 UIADD3 UR10, UPT, UPT, UR34, 0x20, URZ ;  /* 0x00000020220a8890 */ /* 0x000fe2000fffe0ff */
[----:B------:R-:W-:Y:S01]  /*4c80*/  IMAD.U32 R2, RZ, RZ, UR5 ;  /* 0x00000005ff027e24 */ /* 0x000fe2000f8e00ff */
[----:B------:R-:W-:Y:S01]  /*4c90*/  UMOV UR11, UR35 ;  /* 0x00000023000b7c82 */ /* 0x000fe20008000000 */
[----:B------:R-:W-:Y:S01]  /*4ca0*/  @!UP0 UIADD3 UR18, UPT, UPT, UR34, 0x30, URZ ;  /* 0x0000003022128890 */ /* 0x000fe2000fffe0ff */
[----:B------:R-:W-:Y:S01]  /*4cb0*/  LOP3.LUT R9, R9, R0, RZ, 0x3c, !PT ;  /* 0x0000000009097212 */ /* 0x000fe200078e3cff */
[----:B------:R-:W-:Y:S01]  /*4cc0*/  UMOV UR19, UR35 ;  /* 0x0000002300137c82 */ /* 0x000fe20008000000 */
[----:B------:R-:W-:Y:S01]  /*4cd0*/  @!P0 R2UR UR30, R2 ;  /* 0x00000000021e82ca */ /* 0x000fe200000e0000 */
[----:B------:R-:W-:Y:S01]  /*4ce0*/  IMAD.U32 R3, RZ, RZ, UR4 ;  /* 0x00000004ff037e24 */ /* 0x000fe2000f8e00ff */
[----:B------:R-:W-:Y:S02]  /*4cf0*/  @!UP0 UIMAD UR4, UR21, 0x5800, UR6 ;  /* 0x00005800150488a4 */ /* 0x000fe4000f8e0206 */
[----:B------:R-:W-:Y:S02]  /*4d00*/  UIADD3 UR47, UPT, UPT, UR14, UR54, URZ ;  /* 0x000000360e2f7290 */ /* 0x000fe4000fffe0ff */
[----:B------:R-:W-:Y:S01]  /*4d10*/  @!P0 R2UR UR31, R3 ;  /* 0x00000000031f82ca */ /* 0x000fe200000e0000 */
[----:B------:R-:W-:Y:S02]  /*4d20*/  @!UP0 UIADD3 UR32, UPT, UPT, UR4, 0x200, URZ ;  /* 0x0000020004208890 */ /* 0x000fe4000fffe0ff */
[----:B------:R-:W-:Y:S02]  /*4d30*/  @!UP0 UIADD3 UR24, UPT, UPT, UR4, 0xa00, URZ ;  /* 0x00000a0004188890 */ /* 0x000fe4000fffe0ff */
[----:B------:R-:W-:Y:S02]  /*4d40*/  @!UP0 UIADD3 UR8, UPT, UPT, UR4, 0x1200, URZ ;  /* 0x0000120004088890 */ /* 0x000fe4000fffe0ff */
[----:B------:R-:W-:Y:S06]  /*4d50*/  @!UP0 UIADD3 UR16, UPT, UPT, UR4, 0x1a00, URZ ;  /* 0x00001a0004108890 */ /* 0x000fec000fffe0ff */
[----:B------:R2:W-:Y:S01]  /*4d60*/  @!UP1 UTMALDG.3D [UR32], [UR30], desc[UR38] ;  /* 0x000026201e0095b4 */ /* 0x0005e20008011000 */
[----:B------:R-:W-:Y:S05]  /*4d70*/  VOTEU.ALL UP1, P0 ;  /* 0x0000000000ff7886 */ /* 0x000fea0000020000 */
[----:B------:R3:W-:Y:S01]  /*4d80*/  @!UP1 UTMALDG.3D [UR24], [UR30], desc[UR38] ;  /* 0x000026181e0095b4 */ /* 0x0007e20008011000 */
[----:B------:R-:W-:Y:S05]  /*4d90*/  VOTEU.ALL UP1, P0 ;  /* 0x0000000000ff7886 */ /* 0x000fea0000020000 */
[----:B------:R4:W-:Y:S01]  /*4da0*/  @!UP1 UTMALDG.3D [UR8], [UR30], desc[UR38] ;  /* 0x000026081e0095b4 */ /* 0x0009e20008011000 */
[----:B------:R-:W-:Y:S05]  /*4db0*/  VOTEU.ALL UP1, P0 ;  /* 0x0000000000ff7886 */ /* 0x000fea0000020000 */
[----:B------:R5:W-:Y:S01]  /*4dc0*/  @!UP1 UTMALDG.3D [UR16], [UR30], desc[UR38] ;  /* 0x000026101e0095b4 */ /* 0x000be20008011000 */
[----:B------:R-:W-:Y:S01]  /*4dd0*/  VOTEU.ALL UP1, P0 ;  /* 0x0000000000ff7886 */ /* 0x000fe20000020000 */
[----:B--2---:R-:W-:Y:S01]  /*4de0*/  UMOV UR36, UR29 ;  /* 0x0000001d00247c82 */ /* 0x004fe20008000000 */
[----:B---3--:R-:W-:Y:S02]  /*4df0*/  @!UP0 UIADD3 UR26, UPT, UPT, UR34, 0x40, URZ ;  /* 0x00000040221a8890 */ /* 0x008fe4000fffe0ff */
[----:B------:R-:W-:Y:S02]  /*4e00*/  @!UP0 UIADD3 UR24, UPT, UPT, UR4, 0x2200, URZ ;  /* 0x0000220004188890 */ /* 0x000fe4000fffe0ff */
[----:B----4-:R-:W-:Y:S02]  /*4e10*/  @!UP0 UIADD3 UR10, UPT, UPT, UR34, 0x50, URZ ;  /* 0x00000050220a8890 */ /* 0x010fe4000fffe0ff */
[----:B------:R-:W-:Y:S05]  /*4e20*/  @!UP0 UIADD3 UR8, UPT, UPT, UR4, 0x2a00, URZ ;  /* 0x00002a0004088890 */ /* 0x000fea000fffe0ff */
[----:B------:R2:W-:Y:S01]  /*4e30*/  @!UP1 UTMALDG.3D [UR24], [UR30], desc[UR38] ;  /* 0x000026181e0095b4 */ /* 0x0005e20008011000 */
[----:B------:R-:W-:Y:S01]  /*4e40*/  VOTEU.ALL UP1, P0 ;  /* 0x0000000000ff7886 */ /* 0x000fe20000020000 */
[----:B-----5:R-:W-:Y:S02]  /*4e50*/  @!UP0 UIADD3 UR18, UPT, UPT, UR34, 0x60, URZ ;  /* 0x0000006022128890 */ /* 0x020fe4000fffe0ff */
[----:B------:R-:W-:Y:S02]  /*4e60*/  @!UP0 UIADD3 UR16, UPT, UPT, UR4, 0x3200, URZ ;  /* 0x0000320004108890 */ /* 0x000fe4000fffe0ff */
[----:B------:R3:W-:Y:S01]  /*4e70*/  @!UP1 UTMALDG.3D [UR8], [UR30], desc[UR38] ;  /* 0x000026081e0095b4 */ /* 0x0007e20008011000 */
[----:B------:R-:W-:Y:S06]  /*4e80*/  VOTEU.ALL UP1, P0 ;  /* 0x0000000000ff7886 */ /* 0x000fec0000020000 */
[----:B------:R4:W-:Y:S01]  /*4e90*/  @!UP1 UTMALDG.3D [UR16], [UR30], desc[UR38] ;  /* 0x000026101e0095b4 */ /* 0x0009e20008011000 */
[----:B------:R-:W-:Y:S01]  /*4ea0*/  VOTEU.ALL UP1, P0 ;  /* 0x0000000000ff7886 */ /* 0x000fe20000020000 */
[----:B--2---:R-:W-:Y:S02]  /*4eb0*/  @!UP0 UIADD3 UR26, UPT, UPT, UR34, 0x70, URZ ;  /* 0x00000070221a8890 */ /* 0x004fe4000fffe0ff */
[----:B------:R-:W-:Y:S02]  /*4ec0*/  @!UP0 UIADD3 UR24, UPT, UPT, UR4, 0x3a00, URZ ;  /* 0x00003a0004188890 */ /* 0x000fe4000fffe0ff */
[----:B---3--:R-:W-:Y:S02]  /*4ed0*/  @!UP0 UIADD3 UR10, UPT, UPT, UR34, 0x80, URZ ;  /* 0x00000080220a8890 */ /* 0x008fe4000fffe0ff */
[----:B------:R-:W-:Y:S05]  /*4ee0*/  @!UP0 UIADD3 UR8, UPT, UPT, UR4, 0x4200, URZ ;  /* 0x0000420004088890 */ /* 0x000fea000fffe0ff */
[----:B------:R-:W-:Y:S01]  /*4ef0*/  @!UP1 UTMALDG.3D [UR24], [UR30], desc[UR38] ;  /* 0x000026181e0095b4 */ /* 0x000fe20008011000 */
[----:B------:R-:W-:Y:S01]  /*4f00*/  VOTEU.ALL UP1, P0 ;  /* 0x0000000000ff7886 */ /* 0x000fe20000020000 */
[----:B----4-:R-:W-:Y:S02]  /*4f10*/  @!UP0 UIADD3 UR18, UPT, UPT, UR34, 0x90, URZ ;  /* 0x0000009022128890 */ /* 0x010fe4000fffe0ff */
[----:B------:R-:W-:Y:S02]  /*4f20*/  @!UP0 UIADD3 UR16, UPT, UPT, UR4, 0x4a00, URZ ;  /* 0x00004a0004108890 */ /* 0x000fe4000fffe0ff */
[----:B------:R2:W-:Y:S01]  /*4f30*/  @!UP1 UTMALDG.3D [UR8], [UR30], desc[UR38] ;  /* 0x000026081e0095b4 */ /* 0x0005e20008011000 */
[----:B------:R-:W-:Y:S02]  /*4f40*/  UPLOP3.LUT UP1, UPT, UPT, UPT, UPT, 0x80, 0x8 ;  /* 0x000000000008789c */ /* 0x000fe40003f2f070 */
[----:B--2---:R-:W-:Y:S02]  /*4f50*/  @!UP0 UIADD3 UR10, UPT, UPT, UR34, 0xa0, URZ ;  /* 0x000000a0220a8890 */ /* 0x004fe4000fffe0ff */
[----:B------:R-:W-:Y:S01]  /*4f60*/  @!UP0 UIADD3 UR8, UPT, UPT, UR4, 0x5200, URZ ;  /* 0x0000520004088890 */ /* 0x000fe2000fffe0ff */
[----:B------:R-:W-:Y:S01]  /*4f70*/  VOTEU.ALL UP0, P0 ;  /* 0x0000000000ff7886 */ /* 0x000fe20000000000 */
[----:B------:R-:W-:Y:S04]  /*4f80*/  UIADD3 UR4, UPT, UPT, UR21, 0x1, URZ ;  /* 0x0000000115047890 */ /* 0x000fe8000fffe0ff */
[----:B------:R2:W-:Y:S01]  /*4f90*/  @!UP0 UTMALDG.3D [UR16], [UR30], desc[UR38] ;  /* 0x000026101e0085b4 */ /* 0x0005e20008011000 */
[----:B------:R-:W-:Y:S04]  /*4fa0*/  UISETP.NE.AND UP0, UPT, UR4, 0x2, UPT ;  /* 0x000000020400788c */ /* 0x000fe8000bf05270 */
[----:B------:R-:W-:Y:S02]  /*4fb0*/  USEL UR5, URZ, 0x1, UP0 ;  /* 0x00000001ff057887 */ /* 0x000fe40008000000 */
[----:B------:R-:W-:Y:S02]  /*4fc0*/  USEL UR21, UR4, URZ, UP0 ;  /* 0x000000ff04157287 */ /* 0x000fe40008000000 */
[----:B------:R-:W-:Y:S01]  /*4fd0*/  VOTEU.ALL UP0, P0 ;  /* 0x0000000000ff7886 */ /* 0x000fe20000000000 */
[----:B------:R-:W-:Y:S01]  /*4fe0*/  UPRMT UR4, UR42, 0x654, UR33 ;  /* 0x000006542a047896 */ /* 0x000fe20008000021 */
[----:B------:R-:W-:Y:S03]  /*4ff0*/  LOP3.LUT R11, R11, UR5, RZ, 0x3c, !PT ;  /* 0x000000050b0b7c12 */ /* 0x000fe6000f8e3cff */
[----:B------:R2:W-:Y:S01]  /*5000*/  @!UP0 UTMALDG.3D [UR8], [UR30], desc[UR38] ;  /* 0x000026081e0085b4 */ /* 0x0005e20008011000 */
[----:B------:R2:W-:Y:S04]  /*5010*/  @!P0 SYNCS.ARRIVE.TRANS64.RED.A0TR RZ, [UR7+0x30], R8 ;  /* 0x00003008ffff89a7 */ /* 0x0005e80008300407 */
[----:B------:R-:W-:Y:S01]  /*5020*/  SYNCS.ARRIVE.TRANS64.RED.A1T0 RZ, [UR4], RZ ;  /* 0x000000ffffff79a7 */ /* 0x000fe20008100404 */
[----:B------:R-:W-:Y:S05]  /*5030*/  BRA.U UP3, `(.L_x_81) ;  /* 0xfffffff103947547 */ /* 0x000fea000b83ffff */
[----:B------:R-:W-:Y:S01]  /*5040*/  UIADD3 UR6, UPT, UPT, UR6, 0x40, URZ ;  /* 0x0000004006067890 */ /* 0x000fe2000fffe0ff */
[----:B------:R-:W-:-:S03]  /*5050*/  SHF.L.U32 R3, R11, 0x1f, RZ ;  /* 0x0000001f0b037819 */ /* 0x000fc600000006ff */
[----:B------:R-:W-:-:S09]  /*5060*/  ULEA UR4, UR21, UR6, 0x3 ;  /* 0x0000000615047291 */ /* 0x000fd2000f8e18ff */
[----:B------:R-:W3:Y:S02]  /*5070*/  SYNCS.PHASECHK.TRANS64.TRYWAIT P0, [UR4], R3 ;  /* 0x00000003ff0075a7 */ /* 0x000ee40008001104 */
[----:B---3--:R-:W-:Y:S05]  /*5080*/  @!P0 BRA `(.L_x_82) ;  /* 0x0000004800288947 */ /* 0x008fea0003800000 */
.L_x_148:
[----:B------:R-:W-:-:S04]  /*5090*/  UIADD3 UR4, UPT, UPT, UR21, 0x1, URZ ;  /* 0x0000000115047890 */ /* 0x000fc8000fffe0ff */
[----:B------:R-:W-:-:S04]  /*50a0*/  UISETP.NE.AND UP0, UPT, UR4, 0x2, UPT ;  /* 0x000000020400788c */ /* 0x000fc8000bf05270 */
[----:B------:R-:W-:Y:S02]  /*50b0*/  USEL UR5, URZ, 0x1, UP0 ;  /* 0x00000001ff057887 */ /* 0x000fe40008000000 */
[----:B------:R-:W-:-:S04]  /*50c0*/  USEL UR4, UR4, URZ, UP0 ;  /* 0x000000ff04047287 */ /* 0x000fc80008000000 */
[----:B------:R-:W-:Y:S01]  /*50d0*/  ULEA UR4, UR4, UR6, 0x3 ;  /* 0x0000000604047291 */ /* 0x000fe2000f8e18ff */
[----:B---3--:R-:W-:-:S04]  /*50e0*/  LOP3.LUT R3, R11, UR5, RZ, 0x3c, !PT ;  /* 0x000000050b037c12 */ /* 0x008fc8000f8e3cff */
[----:B------:R-:W-:Y:S01]  /*50f0*/  SHF.L.U32 R3, R3, 0x1f, RZ ;  /* 0x0000001f03037819 */ /* 0x000fe200000006ff */
[----:B------:R-:W-:-:S07]  /*5100*/  IMAD.U32 R0, RZ, RZ, UR4 ;  /* 0x00000004ff007e24 */ /* 0x000fce000f8e00ff */
.L_x_83:
[----:B---3--:R3:W4:Y:S02]  /*5110*/  SYNCS.PHASECHK.TRANS64.TRYWAIT P0, [R0+URZ], R3 ;  /* 0x00000003000075a7 */ /* 0x00872400080011ff */
[----:B----4-:R-:W-:Y:S05]  /*5120*/  @!P0 NANOSLEEP.SYNCS 0x989680 ;  /* 0x009896800000895d */ /* 0x010fea0003900000 */
[----:B------:R-:W4:Y:S02]  /*5130*/  @!P0 SYNCS.PHASECHK.TRANS64 P0, [R0+URZ], R3 ;  /* 0x00000003000085a7 */ /* 0x000f2400080010ff */
[----:B-12-4-:R-:W-:Y:S05]  /*5140*/  @P0 EXIT ;  /* 0x000000000000094d */ /* 0x016fea0003800000 */
[----:B------:R-:W-:Y:S05]  /*5150*/  BRA `(.L_x_83) ;  /* 0xfffffffc00ec7947 */ /* 0x000fea000383ffff */
.L_x_73:
[----:B------:R-:W-:-:S06]  /*5160*/  UISETP.GE.AND UP0, UPT, UR20, 0x4, UPT ;  /* 0x000000041400788c */ /* 0x000fcc000bf06270 */
[----:B------:R-:W-:-:S13]  /*5170*/  PLOP3.LUT P0, PT, PT, PT, UP0, 0x80, 0x8 ;  /* 0x000000000008781c */ /* 0x000fda0003f0f008 */
[----:B-1----:R-:W-:Y:S05]  /*5180*/  @!P0 EXIT ;  /* 0x000000000000894d */ /* 0x002fea0003800000 */
[----:B------:R-:W-:Y:S01]  /*5190*/  BAR.SYNC.DEFER_BLOCKING 0x6, 0xa0 ;  /* 0x0182800000007b1d */ /* 0x000fe20000010000 */
[C---:B------:R-:W-:Y:S01]  /*51a0*/  IMAD.SHL.U32 R197, R226.reuse, 0x8, RZ ;  /* 0x00000008e2c57824 */ /* 0x040fe200078e00ff */
[----:B------:R-:W-:Y:S01]  /*51b0*/  SHF.R.U32.HI R7, RZ, 0x1, R226 ;  /* 0x00000001ff077819 */ /* 0x000fe200000116e2 */
[----:B------:R-:W-:Y:S01]  /*51c0*/  IMAD.SHL.U32 R2, R226, 0x10, RZ ;  /* 0x00000010e2027824 */ /* 0x000fe200078e00ff */
[----:B------:R-:W-:Y:S01]  /*51d0*/  CS2R R222, SRZ ;  /* 0x0000000000de7805 */ /* 0x000fe2000001ff00 */
[----:B------:R-:W-:Y:S01]  /*51e0*/  IMAD.MOV.U32 R225, RZ, RZ, 0x1 ;  /* 0x00000001ffe17424 */ /* 0x000fe200078e00ff */
[----:B------:R-:W-:Y:S01]  /*51f0*/  UMOV UR45, 0x400 ;  /* 0x00000400002d7882 */ /* 0x000fe20000000000 */
[----:B------:R-:W1:Y:S01]  /*5200*/  LDCU.64 UR4, c[0x0][0x888] ;  /* 0x00011100ff0477ac */ /* 0x000e620008000a00 */
[----:B------:R-:W2:Y:S01]  /*5210*/  LDC.64 R202, c[0x0][0x888] ;  /* 0x00022200ffca7b82 */ /* 0x000ea20000000a00 */
[----:B------:R-:W-:Y:S01]  /*5220*/  LOP3.LUT R197, R197, 0x300, RZ, 0xc0, !PT ;  /* 0x00000300c5c57812 */ /* 0x000fe200078ec0ff */
[----:B------:R-:W-:Y:S01]  /*5230*/  IMAD.MOV.U32 R104, RZ, RZ, RZ ;  /* 0x000000ffff687224 */ /* 0x000fe200078e00ff */
[----:B------:R-:W-:Y:S01]  /*5240*/  ULEA UR45, UR42, UR45, 0x18 ;  /* 0x0000002d2a2d7291 */ /* 0x000fe2000f8ec0ff */
[----:B------:R-:W-:Y:S01]  /*5250*/  LOP3.LUT R0, R2, 0x40, RZ, 0xc0, !PT ;  /* 0x0000004002007812 */ /* 0x000fe200078ec0ff */
[----:B------:R-:W-:Y:S01]  /*5260*/  IMAD.MOV.U32 R224, RZ, RZ, RZ ;  /* 0x000000ffffe07224 */ /* 0x000fe200078e00ff */
[--C-:B------:R-:W-:Y:S01]  /*5270*/  LOP3.LUT R197, R197, 0x30, R2.reuse, 0xf8, !PT ;  /* 0x00000030c5c57812 */ /* 0x100fe200078ef802 */
[----:B------:R-:W-:Y:S01]  /*5280*/  IMAD.MOV.U32 R221, RZ, RZ, RZ ;  /* 0x000000ffffdd7224 */ /* 0x000fe200078e00ff */
[----:B------:R-:W3:Y:S01]  /*5290*/  LDC.64 R204, c[0x0][0x890] ;  /* 0x00022400ffcc7b82 */ /* 0x000ee20000000a00 */
[----:B------:R-:W-:Y:S01]  /*52a0*/  LOP3.LUT R7, R0, 0x8, R7, 0xf8, !PT ;  /* 0x0000000800077812 */ /* 0x000fe200078ef807 */
[C---:B------:R-:W-:Y:S01]  /*52b0*/  IMAD.SHL.U32 R0, R226.reuse, 0x2, RZ ;  /* 0x00000002e2007824 */ /* 0x040fe200078e00ff */
[----:B------:R-:W-:Y:S01]  /*52c0*/  LOP3.LUT R197, R197, 0x80, R2, 0xf8, !PT ;  /* 0x00000080c5c57812 */ /* 0x000fe200078ef802 */
[C---:B------:R-:W-:Y:S01]  /*52d0*/  IMAD.U32 R2, R226.reuse, 0x10000, RZ ;  /* 0x00010000e2027824 */ /* 0x040fe200078e00ff */
[----:B------:R-:W-:Y:S01]  /*52e0*/  LOP3.LUT R226, R226, 0x60, RZ, 0xc0, !PT ;  /* 0x00000060e2e27812 */ /* 0x000fe200078ec0ff */
[----:B------:R-:W4:Y:S01]  /*52f0*/  LDCU UR59, c[0x0][0x370] ;  /* 0x00006e00ff3b77ac */ /* 0x000f220008000800 */
[----:B------:R-:W-:Y:S01]  /*5300*/  LOP3.LUT R0, R7, 0x8, R0, 0x78, !PT ;  /* 0x0000000807007812 */ /* 0x000fe200078e7800 */
[----:B------:R-:W4:Y:S01]  /*5310*/  LDS R3, [UR45+0x110] ;  /* 0x0001102dff037984 */ /* 0x000f220008000800 */
[----:B------:R-:W2:Y:S01]  /*5320*/  LDC.64 R200, c[0x0][0x8b0] ;  /* 0x00022c00ffc87b82 */ /* 0x000ea20000000a00 */
[----:B-1----:R-:W-:Y:S01]  /*5330*/  IMAD.U32 R217, RZ, RZ, UR4 ;  /* 0x00000004ffd97e24 */ /* 0x002fe2000f8e00ff */
[----:B------:R-:W-:Y:S01]  /*5340*/  UIADD3 UR4, UPT, UPT, UR45, 0x200, URZ ;  /* 0x000002002d047890 */ /* 0x000fe2000fffe0ff */
[----:B------:R-:W-:Y:S01]  /*5350*/  LOP3.LUT R2, R2, 0x600000, RZ, 0xc0, !PT ;  /* 0x0060000002027812 */ /* 0x000fe200078ec0ff */
[----:B------:R-:W-:Y:S01]  /*5360*/  IMAD.U32 R216, RZ, RZ, UR5 ;  /* 0x00000005ffd87e24 */ /* 0x000fe2000f8e00ff */
[----:B------:R-:W-:Y:S01]  /*5370*/  LOP3.LUT R197, R197, R0, RZ, 0xfc, !PT ;  /* 0x00000000c5c57212 */ /* 0x000fe200078efcff */
[----:B------:R-:W1:Y:S02]  /*5380*/  LDCU UR44, c[0x0][0xb0c] ;  /* 0x00016180ff2c77ac */ /* 0x000e640008000800 */
[----:B------:R-:W1:Y:S01]  /*5390*/  LDC.64 R198, c[0x0][0x8a8] ;  /* 0x00022a00ffc67b82 */ /* 0x000e620000000a00 */
[----:B------:R-:W-:Y:S01]  /*53a0*/  MOV R228, UR4 ;  /* 0x0000000400e47c02 */ /* 0x000fe20008000f00 */
[----:B------:R-:W1:Y:S01]  /*53b0*/  LDCU UR39, c[0x0][0xb30] ;  /* 0x00016600ff2777ac */ /* 0x000e620008000800 */
[----:B------:R-:W1:Y:S01]  /*53c0*/  LDCU.64 UR40, c[0x0][0xb28] ;  /* 0x00016500ff2877ac */ /* 0x000e620008000a00 */
[----:B------:R-:W1:Y:S01]  /*53d0*/  LDCU.128 UR60, c[0x0][0xb10] ;  /* 0x00016200ff3c77ac */ /* 0x000e620008000c00 */
[----:B------:R-:W1:Y:S01]  /*53e0*/  LDCU UR58, c[0x0][0x374] ;  /* 0x00006e80ff3a77ac */ /* 0x000e620008000800 */
[----:B------:R-:W-:Y:S01]  /*53f0*/  UMOV UR46, URZ ;  /* 0x000000ff002e7c82 */ /* 0x000fe20008000000 */
[----:B------:R-:W-:Y:S01]  /*5400*/  UMOV UR57, URZ ;  /* 0x000000ff00397c82 */ /* 0x000fe20008000000 */
[----:B---34-:R-:W-:-:S07]  /*5410*/  IADD3 R2, PT, PT, R3, R2, RZ ;  /* 0x0000000203027210 */ /* 0x018fce0007ffe0ff */
.L_x_113:
[----:B------:R-:W-:Y:S02]  /*5420*/  LEA R0, R221, UR45, 0x3 ;  /* 0x0000002ddd007c11 */ /* 0x000fe4000f8e18ff */
[----:B------:R-:W-:Y:S02]  /*5430*/  SHF.L.U32 R3, R223, 0x1f, RZ ;  /* 0x0000001fdf037819 */ /* 0x000fe400000006ff */
[----:B--2---:R-:W-:Y:S02]  /*5440*/  LEA R5, R221, UR45, 0x4 ;  /* 0x0000002ddd057c11 */ /* 0x004fe4000f8e20ff */
[----:B------:R-:W3:Y:S02]  /*5450*/  SYNCS.PHASECHK.TRANS64.TRYWAIT P0, [R0+URZ+0x60], R3 ;  /* 0x00006003000075a7 */ /* 0x000ee400080011ff */
[----:B---3--:R-:W-:Y:S05]  /*5460*/  @!P0 BRA `(.L_x_84) ;  /* 0x0000004400488947 */ /* 0x008fea0003800000 */
.L_x_149:
[----:B------:R-:W-:Y:S01]  /*5470*/  R2UR UR7, R227 ;  /* 0x00000000e30772ca */ /* 0x000fe200000e0000 */
[----:B------:R-:W4:Y:S01]  /*5480*/  LDS.128 R4, [R5+0xf0] ;  /* 0x0000f00005047984 */ /* 0x000f220000000c00 */
[----:B---3--:R-:W-:Y:S01]  /*5490*/  VIADD R0, R0, 0x70 ;  /* 0x0000007000007836 */ /* 0x008fe20000000000 */
[----:B------:R-:W-:Y:S04]  /*54a0*/  UISETP.GE.AND UP0, UPT, UR43, 0x1, UPT ;  /* 0x000000012b00788c */ /* 0x000fe8000bf06270 */
[----:B------:R-:W-:Y:S01]  /*54b0*/  PRMT R0, RZ, 0x654, R0 ;  /* 0x00000654ff007816 */ /* 0x000fe20000000000 */
[----:B------:R-:W-:Y:S01]  /*54c0*/  @!PT LDS RZ, [RZ] ;  /* 0x00000000fffff984 */ /* 0x000fe20000000800 */
[----:B------:R-:W-:Y:S01]  /*54d0*/  @!PT LDS RZ, [RZ] ;  /* 0x00000000fffff984 */ /* 0x000fe20000000800 */
[----:B------:R-:W-:Y:S01]  /*54e0*/  @!PT LDS RZ, [RZ] ;  /* 0x00000000fffff984 */ /* 0x000fe20000000800 */
[----:B------:R-:W-:Y:S01]  /*54f0*/  @!PT LDS RZ, [RZ] ;  /* 0x00000000fffff984 */ /* 0x000fe20000000800 */
[----:B------:R3:W-:Y:S06]  /*5500*/  MEMBAR.ALL.CTA ;  /* 0x0000000000007992 */ /* 0x0007ec0000008000 */
[----:B---3--:R-:W3:Y:S02]  /*5510*/  FENCE.VIEW.ASYNC.S ;  /* 0x00000000000073c6 */ /* 0x008ee40000000000 */
[----:B---3--:R3:W-:Y:S01]  /*5520*/  SYNCS.ARRIVE.TRANS64.RED.A1T0 RZ, [R0+URZ], RZ ;  /* 0x000000ff00ff79a7 */ /* 0x0087e200081004ff */
[----:B----4-:R-:W-:Y:S11]  /*5530*/  LOP3.LUT P0, RZ, R6, 0x1, RZ, 0xc0, !PT ;  /* 0x0000000106ff7812 */ /* 0x010ff6000780c0ff */
[----:B------:R-:W-:Y:S02]  /*5540*/  @!UPT UIADD3 URZ, UPT, UPT, URZ, URZ, URZ ;  /* 0x000000fffffff290 */ /* 0x000fe4000fffe0ff */
[----:B------:R-:W-:Y:S01]  /*5550*/  VOTEU.ANY UP1, P0 ;  /* 0x0000000000ff7886 */ /* 0x000fe20000020100 */
[----:B------:R-:W-:Y:S01]  /*5560*/  PLOP3.LUT P0, PT, PT, PT, UP1, 0x80, 0x8 ;  /* 0x000000000008781c */ /* 0x000fe20003f0f018 */
[----:B------:R-:W-:Y:S06]  /*5570*/  UP2UR UR4, UPR, URZ, 0x2 ;  /* 0x00000002ff047883 */ /* 0x000fec0008000000 */
[----:B------:R-:W-:Y:S06]  /*5580*/  IMAD.U32 R229, RZ, RZ, UR4 ;  /* 0x00000004ffe57e24 */ /* 0x000fec000f8e00ff */
[----:B------:R-:W-:Y:S02]  /*5590*/  @P0 SHF.R.U32.HI R3, RZ, 0x10, R5 ;  /* 0x00000010ff030819 */ /* 0x000fe40000011605 */
[----:B------:R-:W-:Y:S02]  /*55a0*/  @P0 MOV R8, R4 ;  /* 0x0000000400080202 */ /* 0x000fe40000000f00 */
[----:B------:R-:W-:Y:S02]  /*55b0*/  @P0 R2UR UR4, R3 ;  /* 0x00000000030402ca */ /* 0x000fe400000e0000 */
[----:B------:R-:W-:Y:S02]  /*55c0*/  @P0 LOP3.LUT R4, R5, 0xffff, RZ, 0xc0, !PT ;  /* 0x0000ffff05040812 */ /* 0x000fe400078ec0ff */
[----:B------:R-:W-:Y:S02]  /*55d0*/  @P0 R2UR UR6, R8 ;  /* 0x00000000080602ca */ /* 0x000fe400000e0000 */
[----:B------:R-:W-:Y:S07]  /*55e0*/  @P0 R2UR UR5, R4 ;  /* 0x00000000040502ca */ /* 0x000fee00000e0000 */
[----:B------:R-:W-:Y:S02]  /*55f0*/  @UP1 UMOV UR7, UR4 ;  /* 0x0000000400071c82 */ /* 0x000fe40008000000 */
[----:B------:R-:W-:Y:S02]  /*5600*/  IMAD.U32 R227, RZ, RZ, UR7 ;  /* 0x00000007ffe37e24 */ /* 0x000fe4000f8e00ff */
[----:B------:R-:W-:Y:S02]  /*5610*/  @UP1 UMOV UR38, UR6 ;  /* 0x0000000600261c82 */ /* 0x000fe40008000000 */
[----:B------:R-:W-:Y:S01]  /*5620*/  @UP1 UMOV UR37, UR5 ;  /* 0x0000000500251c82 */ /* 0x000fe20008000000 */
[----:B---3--:R-:W-:Y:S05]  /*5630*/  BRA.U !UP0, `(.L_x_85) ;  /* 0x0000000108cc7547 */ /* 0x008fea000b800000 */
[----:B------:R-:W3:Y:S01]  /*5640*/  LDCU UR12, c[0x0][0xb20] ;  /* 0x00016400ff0c77ac */ /* 0x000ee20008000800 */
[----:B-1----:R-:W-:Y:S02]  /*5650*/  UIMAD.WIDE.U32 UR4, UR58, UR63, URZ ;  /* 0x0000003f3a0472a5 */ /* 0x002fe4000f8e00ff */
[----:B------:R-:W-:Y:S02]  /*5660*/  UIMAD.WIDE.U32 UR6, UR59, UR60, URZ ;  /* 0x0000003c3b0672a5 */ /* 0x000fe4000f8e00ff */
[----:B------:R-:W-:Y:S02]  /*5670*/  UISETP.NE.AND UP0, UPT, UR62, 0x1, UPT ;  /* 0x000000013e00788c */ /* 0x000fe4000bf05270 */
[----:B------:R-:W-:Y:S02]  /*5680*/  UIMAD.WIDE.U32 UR8, UR37, UR63, URZ ;  /* 0x0000003f250872a5 */ /* 0x000fe4000f8e00ff */
[----:B------:R-:W-:Y:S02]  /*5690*/  UIMAD.WIDE.U32 UR10, UR38, UR60, URZ ;  /* 0x0000003c260a72a5 */ /* 0x000fe4000f8e00ff */
[----:B------:R-:W-:Y:S02]  /*56a0*/  UISETP.NE.AND UP1, UPT, UR44, 0x1, UPT ;  /* 0x000000012c00788c */ /* 0x000fe4000bf25270 */
[----:B------:R-:W-:Y:S01]  /*56b0*/  UISETP.NE.AND UP2, UPT, UR43, 0x1, UPT ;  /* 0x000000012b00788c */ /* 0x000fe2000bf45270 */
[----:B------:R-:W-:Y:S02]  /*56c0*/  UMOV UR4, UR5 ;  /* 0x0000000500047c82 */ /* 0x000fe40008000000 */
[----:B---3--:R-:W-:Y:S03]  /*56d0*/  USHF.R.U32.HI UR5, URZ, UR12, UR4 ;  /* 0x0000000cff057299 */ /* 0x008fe60008011604 */
[----:B------:R-:W-:Y:S02]  /*56e0*/  UMOV UR4, UR7 ;  /* 0x0000000700047c82 */ /* 0x000fe40008000000 */
[----:B------:R-:W-:Y:S02]  /*56f0*/  USHF.R.U32.HI UR7, URZ, UR61, UR4 ;  /* 0x0000003dff077299 */ /* 0x000fe40008011604 */
[----:B------:R-:W-:Y:S02]  /*5700*/  USEL UR4, UR58, UR5, !UP0 ;  /* 0x000000053a047287 */ /* 0x000fe4000c000000 */
[----:B------:R-:W-:Y:S01]  /*5710*/  USEL UR7, UR59, UR7, !UP1 ;  /* 0x000000073b077287 */ /* 0x000fe2000c800000 */
[----:B------:R-:W-:Y:S01]  /*5720*/  UMOV UR5, UR9 ;  /* 0x0000000900057c82 */ /* 0x000fe20008000000 */
[----:B------:R-:W-:Y:S02]  /*5730*/  UIMAD.WIDE.U32 UR8, UR4, UR40, URZ ;  /* 0x00000028040872a5 */ /* 0x000fe4000f8e00ff */
[----:B------:R-:W-:Y:S03]  /*5740*/  USHF.R.U32.HI UR6, URZ, UR12, UR5 ;  /* 0x0000000cff067299 */ /* 0x000fe60008011605 */
[----:B------:R-:W-:Y:S01]  /*5750*/  UMOV UR5, UR11 ;  /* 0x0000000b00057c82 */ /* 0x000fe20008000000 */
[----:B------:R-:W-:Y:S02]  /*5760*/  UIMAD.WIDE.U32 UR10, UR7, UR40, URZ ;  /* 0x00000028070a72a5 */ /* 0x000fe4000f8e00ff */
[----:B------:R-:W-:Y:S02]  /*5770*/  USHF.R.U32.HI UR12, URZ, UR61, UR5 ;  /* 0x0000003dff0c7299 */ /* 0x000fe40008011605 */
[----:B------:R-:W-:Y:S01]  /*5780*/  USEL UR6, UR37, UR6, !UP0 ;  /* 0x0000000625067287 */ /* 0x000fe2000c000000 */
[----:B------:R-:W-:Y:S02]  /*5790*/  UMOV UR5, UR9 ;  /* 0x0000000900057c82 */ /* 0x000fe40008000000 */
[----:B------:R-:W-:Y:S01]  /*57a0*/  UMOV UR10, UR11 ;  /* 0x0000000b000a7c82 */ /* 0x000fe20008000000 */
[----:B------:R-:W-:Y:S02]  /*57b0*/  @UP2 USHF.R.U32.HI UR4, URZ, UR41, UR5 ;  /* 0x00000029ff042299 */ /* 0x000fe40008011605 */
[----:B------:R-:W-:Y:S02]  /*57c0*/  @UP2 USHF.R.U32.HI UR7, URZ, UR41, UR10 ;  /* 0x00000029ff072299 */ /* 0x000fe4000801160a */
[----:B------:R-:W-:Y:S02]  /*57d0*/  UIMAD UR4, UR43, UR4, URZ ;  /* 0x000000042b0472a4 */ /* 0x000fe4000f8e02ff */
[----:B------:R-:W-:Y:S02]  /*57e0*/  UIMAD.WIDE.U32 UR10, UR6, UR40, URZ ;  /* 0x00000028060a72a5 */ /* 0x000fe4000f8e00ff */
[----:B------:R-:W-:Y:S02]  /*57f0*/  USEL UR5, UR38, UR12, !UP1 ;  /* 0x0000000c26057287 */ /* 0x000fe4000c800000 */
[----:B------:R-:W-:Y:S02]  /*5800*/  UIMAD UR8, UR43, UR7, URZ ;  /* 0x000000072b0872a4 */ /* 0x000fe4000f8e02ff */
[----:B------:R-:W-:Y:S03]  /*5810*/  UISETP.GE.AND UP0, UPT, UR6, UR4, UPT ;  /* 0x000000040600728c */ /* 0x000fe6000bf06270 */
[----:B------:R-:W-:Y:S01]  /*5820*/  UMOV UR4, UR11 ;  /* 0x0000000b00047c82 */ /* 0x000fe20008000000 */
[----:B------:R-:W-:Y:S02]  /*5830*/  UISETP.GE.OR UP0, UPT, UR5, UR8, UP0 ;  /* 0x000000080500728c */ /* 0x000fe40008706670 */
[----:B------:R-:W-:Y:S02]  /*5840*/  USHF.R.U32.HI UR4, URZ, UR41, UR4 ;  /* 0x00000029ff047299 */ /* 0x000fe40008011604 */
[----:B------:R-:W-:Y:S02]  /*5850*/  UIMAD.WIDE.U32 UR8, UR5, UR40, URZ ;  /* 0x00000028050872a5 */ /* 0x000fe4000f8e00ff */
[----:B------:R-:W-:Y:S02]  /*5860*/  USEL UR11, UR6, UR4, !UP2 ;  /* 0x00000004060b7287 */ /* 0x000fe4000d000000 */
[----:B------:R-:W-:Y:S02]  /*5870*/  UIADD3 UR8, UPT, UPT, -UR5, URZ, URZ ;  /* 0x000000ff05087290 */ /* 0x000fe4000fffe1ff */
[----:B------:R-:W-:Y:S01]  /*5880*/  UIADD3 UR10, UPT, UPT, -UR11, URZ, URZ ;  /* 0x000000ff0b0a7290 */ /* 0x000fe2000fffe1ff */
[----:B------:R-:W-:Y:S01]  /*5890*/  @!UP0 UMOV UR4, UR9 ;  /* 0x0000000900048c82 */ /* 0x000fe20008000000 */
[----:B------:R-:W-:Y:S02]  /*58a0*/  UIADD3 UR9, UPT, UPT, -UR6, URZ, URZ ;  /* 0x000000ff06097290 */ /* 0x000fe4000fffe1ff */
[----:B------:R-:W-:Y:S02]  /*58b0*/  @!UP0 USHF.R.U32.HI UR4, URZ, UR41, UR4 ;  /* 0x00000029ff048299 */ /* 0x000fe40008011604 */
[----:B------:R-:W-:Y:S02]  /*58c0*/  UIMAD UR10, UR43, UR10, UR6 ;  /* 0x0000000a2b0a72a4 */ /* 0x000fe4000f8e0206 */
[----:B------:R-:W-:Y:S04]  /*58d0*/  @!UP0 USEL UR4, UR5, UR4, !UP2 ;  /* 0x0000000405048287 */ /* 0x000fe8000d000000 */
[----:B------:R-:W-:Y:S02]  /*58e0*/  @!UP0 UIMAD UR10, UR7, UR10, UR4 ;  /* 0x0000000a070a82a4 */ /* 0x000fe4000f8e0204 */
[----:B------:R-:W-:Y:S02]  /*58f0*/  @!UP0 UIADD3 UR11, UPT, UPT, UR11, -UR4, URZ ;  /* 0x800000040b0b8290 */ /* 0x000fe4000fffe0ff */
[----:B------:R-:W-:Y:S02]  /*5900*/  UIMAD UR7, UR44, UR8, UR38 ;  /* 0x000000082c0772a4 */ /* 0x000fe4000f8e0226 */
[----:B------:R-:W-:Y:S02]  /*5910*/  @!UP0 UIMAD UR6, UR11, UR43, UR5 ;  /* 0x0000002b0b0682a4 */ /* 0x000fe4000f8e0205 */
[----:B------:R-:W-:Y:S01]  /*5920*/  UIMAD UR4, UR62, UR9, UR37 ;  /* 0x000000093e0472a4 */ /* 0x000fe2000f8e0225 */
[----:B------:R-:W-:Y:S02]  /*5930*/  @!UP0 UMOV UR5, UR10 ;  /* 0x0000000a00058c82 */ /* 0x000fe40008000000 */
[----:B------:R-:W-:Y:S02]  /*5940*/  UIMAD UR38, UR5, UR44, UR7 ;  /* 0x0000002c052672a4 */ /* 0x000fe4000f8e0207 */
[----:B------:R-:W-:Y:S11]  /*5950*/  UIMAD UR37, UR6, UR62, UR4 ;  /* 0x0000003e062572a4 */ /* 0x000ff6000f8e0204 */
[----:B------:R-:W-:Y:S01]  /*5960*/  @!UPT UIADD3 URZ, UPT, UPT, URZ, URZ, URZ ;  /* 0x000000fffffff290 */ /* 0x000fe2000fffe0ff */
.L_x_85:
[----:B-1----:R-:W-:Y:S01]  /*5970*/  UISETP.NE.AND UP0, UPT, UR39, 0x1, UPT ;  /* 0x000000012700788c */ /* 0x002fe2000bf05270 */
[----:B------:R-:W-:Y:S02]  /*5980*/  R2UR UR11, R228 ;  /* 0x00000000e40b72ca */ /* 0x000fe400000e0000 */
[----:B------:R-:W-:Y:S08]  /*5990*/  IADD3 R221, PT, PT, R221, 0x1, RZ ;  /* 0x00000001dddd7810 */ /* 0x000ff00007ffe0ff */
[----:B------:R-:W1:Y:S01]  /*59a0*/  @!UP0 LDCU.128 UR12, c[0x0][0xb10] ;  /* 0x00016200ff0c87ac */ /* 0x000e620008000c00 */
[----:B------:R-:W3:Y:S01]  /*59b0*/  @!UP0 LDCU UR5, c[0x0][0xb0c] ;  /* 0x00016180ff0587ac */ /* 0x000ee20008000800 */
[----:B------:R-:W4:Y:S01]  /*59c0*/  @!UP0 LDCU UR10, c[0x0][0xb20] ;  /* 0x00016400ff0a87ac */ /* 0x000f220008000800 */
[----:B-1----:R-:W-:Y:S02]  /*59d0*/  UIMAD.WIDE.U32 UR8, UR38, UR12, URZ ;  /* 0x0000000c260872a5 */ /* 0x002fe4000f8e00ff */
[----:B------:R-:W-:Y:S02]  /*59e0*/  UIMAD.WIDE.U32 UR6, UR37, UR15, URZ ;  /* 0x0000000f250672a5 */ /* 0x000fe4000f8e00ff */
[----:B------:R-:W-:Y:S03]  /*59f0*/  @!UP0 UISETP.NE.AND UP1, UPT, UR14, 0x1, UPT ;  /* 0x000000010e00888c */ /* 0x000fe6000bf25270 */
[----:B------:R-:W-:Y:S01]  /*5a00*/  @!UP0 UMOV UR4, UR9 ;  /* 0x0000000900048c82 */ /* 0x000fe20008000000 */
[----:B---3--:R-:W-:Y:S02]  /*5a10*/  @!UP0 UISETP.NE.AND UP2, UPT, UR5, 0x1, UPT ;  /* 0x000000010500888c */ /* 0x008fe4000bf45270 */
[----:B------:R-:W-:Y:S01]  /*5a20*/  @!UP0 USHF.R.U32.HI UR4, URZ, UR13, UR4 ;  /* 0x0000000dff048299 */ /* 0x000fe20008011604 */
[----:B------:R-:W-:Y:S02]  /*5a30*/  @!UP0 UMOV UR6, UR7 ;  /* 0x0000000700068c82 */ /* 0x000fe40008000000 */
[----:B----4-:R-:W-:Y:S02]  /*5a40*/  @!UP0 USHF.R.U32.HI UR6, URZ, UR10, UR6 ;  /* 0x0000000aff068299 */ /* 0x010fe40008011606 */
[----:B------:R-:W-:Y:S02]  /*5a50*/  @!UP0 USEL UR7, UR38, UR4, !UP2 ;  /* 0x0000000426078287 */ /* 0x000fe4000d000000 */
[----:B------:R-:W-:Y:S04]  /*5a60*/  @!UP0 USEL UR6, UR37, UR6, !UP1 ;  /* 0x0000000625068287 */ /* 0x000fe8000c800000 */
[----:B------:R-:W-:Y:S02]  /*5a70*/  @!UP0 UIADD3 UR4, UPT, UPT, -UR7, UR6, URZ ;  /* 0x0000000607048290 */ /* 0x000fe4000fffe1ff */
[----:B------:R-:W-:Y:S02]  /*5a80*/  @!UP0 UIADD3 UR6, UPT, UPT, UR7, -UR6, URZ ;  /* 0x8000000607068290 */ /* 0x000fe4000fffe0ff */
[----:B------:R-:W-:Y:S02]  /*5a90*/  @!UP0 UIMAD UR38, UR4, UR5, UR38 ;  /* 0x00000005042682a4 */ /* 0x000fe4000f8e0226 */
[----:B------:R-:W-:Y:S02]  /*5aa0*/  @!UP0 UIMAD UR37, UR6, UR14, UR37 ;  /* 0x0000000e062582a4 */ /* 0x000fe4000f8e0225 */
[----:B------:R-:W-:Y:S09]  /*5ab0*/  ULOP3.LUT UP0, URZ, UR11, 0x90, URZ, 0xc0, !UPT ;  /* 0x000000900bff7892 */ /* 0x000ff2000f80c0ff */
[----:B------:R-:W-:Y:S05]  /*5ac0*/  BRA.U !UP0, `(.L_x_86) ;  /* 0x00000001087c7547 */ /* 0x000fea000b800000 */
[----:B------:R-:W1:Y:S01]  /*5ad0*/  LDCU.64 UR8, c[0x4][0x80] ;  /* 0x01001000ff0877ac */ /* 0x000e620008000a00 */
[----:B------:R-:W-:Y:S01]  /*5ae0*/  MOV R16, 0x0 ;  /* 0x0000000000107802 */ /* 0x000fe20000000f00 */
[----:B------:R-:W-:Y:S02]  /*5af0*/  HFMA2 R12, -RZ, RZ, 0, 5.9604644775390625e-08 ;  /* 0x00000001ff0c7431 */ /* 0x000fe400000001ff */
[----:B------:R-:W-:Y:S01]  /*5b00*/  IMAD.MOV.U32 R8, RZ, RZ, 0x70 ;  /* 0x00000070ff087424 */ /* 0x000fe200078e00ff */
[----:B------:R3:W4:Y:S01]  /*5b10*/  LDC.64 R14, c[0x4][R16] ;  /* 0x01000000100e7b82 */ /* 0x0007220000000a00 */
[----:B------:R-:W2:Y:S01]  /*5b20*/  LDCU.64 UR6, c[0x4][0x88] ;  /* 0x01001100ff0677ac */ /* 0x000ea20008000a00 */
[----:B------:R-:W-:Y:S01]  /*5b30*/  IMAD.MOV.U32 R13, RZ, RZ, RZ ;  /* 0x000000ffff0d7224 */ /* 0x000fe200078e00ff */
[----:B------:R-:W2:Y:S01]  /*5b40*/  LDCU.64 UR4, c[0x4][0x8] ;  /* 0x01000100ff0477ac */ /* 0x000ea20008000a00 */
[----:B-1----:R-:W-:Y:S01]  /*5b50*/  MOV R5, UR9 ;  /* 0x0000000900057c02 */ /* 0x002fe20008000f00 */
[----:B------:R-:W-:Y:S01]  /*5b60*/  IMAD.U32 R4, RZ, RZ, UR8 ;  /* 0x00000008ff047e24 */ /* 0x000fe2000f8e00ff */
[----:B--2---:R-:W-:Y:S01]  /*5b70*/  MOV R7, UR7 ;  /* 0x0000000700077c02 */ /* 0x004fe20008000f00 */
[----:B------:R-:W-:Y:S01]  /*5b80*/  IMAD.U32 R6, RZ, RZ, UR6 ;  /* 0x00000006ff067e24 */ /* 0x000fe2000f8e00ff */
[----:B------:R-:W-:Y:S01]  /*5b90*/  MOV R11, UR5 ;  /* 0x00000005000b7c02 */ /* 0x000fe20008000f00 */
[----:B------:R-:W-:Y:S02]  /*5ba0*/  IMAD.U32 R10, RZ, RZ, UR4 ;  /* 0x00000004ff0a7e24 */ /* 0x000fe4000f8e00ff */
[----:B------:R-:W-:Y:S07]  /*5bb0*/  LEPC R20, `(.L_x_87) ;  /* 0x000000001014794e */ /* 0x000fee0000000000 */
[----:B---345:R-:W-:Y:S05]  /*5bc0*/  CALL.ABS.NOINC R14 ;  /* 0x000000000e007343 */ /* 0x038fea0003c00000 */
.L_x_87:
[----:B------:R-:W1:Y:S01]  /*5bd0*/  LDCU.64 UR8, c[0x4][0x80] ;  /* 0x01001000ff0877ac */ /* 0x000e620008000a00 */
[----:B------:R-:W2:Y:S01]  /*5be0*/  LDC.64 R16, c[0x4][R16] ;  /* 0x0100000010107b82 */ /* 0x000ea20000000a00 */
[----:B------:R-:W-:Y:S02]  /*5bf0*/  HFMA2 R12, -RZ, RZ, 0, 5.9604644775390625e-08 ;  /* 0x00000001ff0c7431 */ /* 0x000fe400000001ff */
[----:B------:R-:W-:Y:S02]  /*5c00*/  IMAD.MOV.U32 R8, RZ, RZ, 0x70 ;  /* 0x00000070ff087424 */ /* 0x000fe400078e00ff */
[----:B------:R-:W-:Y:S01]  /*5c10*/  IMAD.MOV.U32 R13, RZ, RZ, RZ ;  /* 0x000000ffff0d7224 */ /* 0x000fe200078e00ff */
[----:B------:R-:W3:Y:S01]  /*5c20*/  LDCU.64 UR6, c[0x4][0x88] ;  /* 0x01001100ff0677ac */ /* 0x000ee20008000a00 */
[----:B------:R-:W4:Y:S01]  /*5c30*/  LDCU.64 UR4, c[0x4][0x8] ;  /* 0x01000100ff0477ac */ /* 0x000f220008000a00 */
[----:B-1----:R-:W-:Y:S02]  /*5c40*/  MOV R4, UR8 ;  /* 0x0000000800047c02 */ /* 0x002fe40008000f00 */
[----:B------:R-:W-:Y:S02]  /*5c50*/  MOV R5, UR9 ;  /* 0x0000000900057c02 */ /* 0x000fe40008000f00 */
[----:B---3--:R-:W-:Y:S01]  /*5c60*/  MOV R7, UR7 ;  /* 0x0000000700077c02 */ /* 0x008fe20008000f00 */
[----:B------:R-:W-:Y:S01]  /*5c70*/  IMAD.U32 R6, RZ, RZ, UR6 ;  /* 0x00000006ff067e24 */ /* 0x000fe2000f8e00ff */
[----:B----4-:R-:W-:Y:S01]  /*5c80*/  MOV R11, UR5 ;  /* 0x00000005000b7c02 */ /* 0x010fe20008000f00 */
[----:B------:R-:W-:Y:S02]  /*5c90*/  IMAD.U32 R10, RZ, RZ, UR4 ;  /* 0x00000004ff0a7e24 */ /* 0x000fe4000f8e00ff */
[----:B------:R-:W-:Y:S07]  /*5ca0*/  LEPC R20, `(.L_x_86) ;  /* 0x000000001014794e */ /* 0x000fee0000000000 */
[----:B--2---:R-:W-:Y:S05]  /*5cb0*/  CALL.ABS.NOINC R16 ;  /* 0x0000000010007343 */ /* 0x004fea0003c00000 */
.L_x_86:
[----:B------:R-:W-:Y:S02]  /*5cc0*/  R2UR UR4, R220 ;  /* 0x00000000dc0472ca */ /* 0x000fe400000e0000 */
[----:B------:R-:W-:Y:S02]  /*5cd0*/  ISETP.NE.U32.AND P3, PT, R204, RZ, PT ;  /* 0x000000ffcc00720c */ /* 0x000fe40003f65070 */
[----:B--2---:R-:W-:Y:S02]  /*5ce0*/  ISETP.NE.U32.AND P4, PT, R200, RZ, PT ;  /* 0x000000ffc800720c */ /* 0x004fe40003f85070 */
[----:B------:R-:W-:Y:S02]  /*5cf0*/  ISETP.NE.AND.EX P3, PT, R205, RZ, PT, P3 ;  /* 0x000000ffcd00720c */ /* 0x000fe40003f65330 */
[----:B------:R-:W-:Y:S02]  /*5d00*/  PLOP3.LUT P1, PT, PT, PT, PT, 0x8, 0x80 ;  /* 0x000000000080781c */ /* 0x000fe40003f2e170 */
[----:B------:R-:W-:Y:S03]  /*5d10*/  ISETP.NE.AND.EX P4, PT, R201, RZ, PT, P4 ;  /* 0x000000ffc900720c */ /* 0x000fe60003f85340 */
[----:B------:R-:W-:Y:S06]  /*5d20*/  UISETP.NE.AND UP1, UPT, UR4, URZ, UPT ;  /* 0x000000ff0400728c */ /* 0x000fec000bf25270 */
[----:B------:R-:W-:Y:S05]  /*5d30*/  PLOP3.LUT P0, PT, PT, PT, UP1, 0x80, 0x8 ;  /* 0x000000000008781c */ /* 0x000fea0003f0f018 */
[----:B------:R-:W1:Y:S08]  /*5d40*/  @UP1 LDCU.64 UR4, c[0x0][0x888] ;  /* 0x00011100ff0417ac */ /* 0x000e700008000a00 */
[----:B------:R-:W-:Y:S01]  /*5d50*/  @P0 PLOP3.LUT P1, PT, P3, PT, PT, 0x80, 0x8 ;  /* 0x000000000008081c */ /* 0x000fe20001f2f070 */
[----:B-1----:R-:W-:Y:S04]  /*5d60*/  @UP1 UISETP.NE.U32.AND UP0, UPT, UR4, URZ, UPT ;  /* 0x000000ff0400128c */ /* 0x002fe8000bf05070 */
[----:B------:R-:W-:Y:S04]  /*5d70*/  @UP1 UISETP.NE.AND.EX UP0, UPT, UR5, URZ, UPT, UP0 ;  /* 0x000000ff0500128c */ /* 0x000fe8000bf05300 */
[----:B------:R-:W-:Y:S01]  /*5d80*/  @UP1 USEL UR4, URZ, 0xffffffff, UP0 ;  /* 0xffffffffff041887 */ /* 0x000fe20008000000 */
[----:B------:R-:W-:Y:S11]  /*5d90*/  @!P3 BRA `(.L_x_88) ;  /* 0x000000000030b947 */ /* 0x000ff60003800000 */
[----:B------:R-:W-:Y:S01]  /*5da0*/  ISETP.NE.U32.AND P2, PT, R202, RZ, PT ;  /* 0x000000ffca00720c */ /* 0x000fe20003f45070 */
[----:B------:R-:W1:Y:S01]  /*5db0*/  LDCU.64 UR6, c[0x0][0x358] ;  /* 0x00006b00ff0677ac */ /* 0x000e620008000a00 */
[----:B------:R-:W-:Y:S02]  /*5dc0*/  IMAD.MOV.U32 R206, RZ, RZ, 0x1 ;  /* 0x00000001ffce7424 */ /* 0x000fe400078e00ff */
[----:B------:R-:W-:Y:S11]  /*5dd0*/  ISETP.NE.AND.EX P2, PT, R203, RZ, PT, P2 ;  /* 0x000000ffcb00720c */ /* 0x000ff60003f45320 */
[----:B------:R-:W-:Y:S02]  /*5de0*/  @!UPT UIADD3 URZ, UPT, UPT, URZ, URZ, URZ ;  /* 0x000000fffffff290 */ /* 0x000fe4000fffe0ff */
[----:B------:R-:W2:Y:S01]  /*5df0*/  @P2 LDC.64 R4, c[0x0][0x888] ;  /* 0x00022200ff042b82 */ /* 0x000ea20000000a00 */
[----:B------:R-:W-:Y:S04]  /*5e00*/  @P2 IMAD R0, R204, UR36, RZ ;  /* 0x00000024cc002c24 */ /* 0x000fe8000f8e02ff */
[----:B--2---:R-:W-:Y:S04]  /*5e10*/  @P2 IMAD.WIDE R4, R0, 0x4, R4 ;  /* 0x0000000400042825 */ /* 0x004fe800078e0204 */
[----:B------:R-:W-:Y:S01]  /*5e20*/  HFMA2 R0, -RZ, RZ, 0, 5.9604644775390625e-08 ;  /* 0x00000001ff007431 */ /* 0x000fe200000001ff */
[----:B-1---5:R1:W5:Y:S04]  /*5e30*/  @P2 LDG.E R107, desc[UR6][R4.64] ;  /* 0x00000006046b2981 */ /* 0x022368000c1e1900 */
[----:B------:R-:W-:Y:S01]  /*5e40*/  @!P2 PRMT R206, R0, 0x7610, R206 ;  /* 0x0000761000cea816 */ /* 0x000fe200000000ce */
[----:B-1----:R-:W2:Y:S06]  /*5e50*/  @!P2 LDC R107, c[0x0][0x880] ;  /* 0x00022000ff6bab82 */ /* 0x002eac0000000800 */
.L_x_88:
[----:B------:R-:W-:Y:S05]  /*5e60*/  @!P4 BRA `(.L_x_89) ;  /* 0x000000000024c947 */ /* 0x000fea0003800000 */
[----:B------:R-:W-:Y:S01]  /*5e70*/  ISETP.NE.U32.AND P2, PT, R198, RZ, PT ;  /* 0x000000ffc600720c */ /* 0x000fe20003f45070 */
[----:B------:R-:W1:Y:S03]  /*5e80*/  LDCU.64 UR6, c[0x0][0x358] ;  /* 0x00006b00ff0677ac */ /* 0x000e660008000a00 */
[----:B------:R-:W-:Y:S11]  /*5e90*/  ISETP.NE.AND.EX P2, PT, R199, RZ, PT, P2 ;  /* 0x000000ffc700720c */ /* 0x000ff60003f45320 */
[----:B------:R-:W-:Y:S02]  /*5ea0*/  @!UPT UIADD3 URZ, UPT, UPT, URZ, URZ, URZ ;  /* 0x000000fffffff290 */ /* 0x000fe4000fffe0ff */
[----:B------:R-:W3:Y:S01]  /*5eb0*/  @P2 LDC.64 R4, c[0x0][0x8a8] ;  /* 0x00022a00ff042b82 */ /* 0x000ee20000000a00 */
[----:B------:R-:W-:Y:S04]  /*5ec0*/  @P2 IMAD R0, R200, UR36, RZ ;  /* 0x00000024c8002c24 */ /* 0x000fe8000f8e02ff */
[----:B---3--:R-:W-:Y:S05]  /*5ed0*/  @P2 IMAD.WIDE R4, R0, 0x4, R4 ;  /* 0x0000000400042825 */ /* 0x008fea00078e0204 */
[----:B-1---5:R1:W5:Y:S02]  /*5ee0*/  @P2 LDG.E R105, desc[UR6][R4.64] ;  /* 0x0000000604692981 */ /* 0x022364000c1e1900 */
[----:B-1----:R-:W3:Y:S02]  /*5ef0*/  @!P2 LDC R105, c[0x0][0x8a0] ;  /* 0x00022800ff69ab82 */ /* 0x002ee40000000800 */
.L_x_89:
[----:B--2--5:R-:W-:Y:S01]  /*5f00*/  @P0 FSETP.NEU.AND P4, PT, R107, RZ, PT ;  /* 0x000000ff6b00020b */ /* 0x024fe20003f8d000 */
[----:B------:R-:W-:Y:S01]  /*5f10*/  IMAD.U32 R3, RZ, RZ, UR4 ;  /* 0x00000004ff037e24 */ /* 0x000fe2000f8e00ff */
[----:B------:R-:W-:Y:S01]  /*5f20*/  @P0 LOP3.LUT P2, RZ, R206, 0xff, RZ, 0xc0, !PT ;  /* 0x000000ffceff0812 */ /* 0x000fe2000784c0ff */
[----:B------:R-:W-:Y:S01]  /*5f30*/  BSSY B1, `(.L_x_90) ;  /* 0x000005e000017945 */ /* 0x000fe20003800000 */
[----:B------:R-:W-:Y:S02]  /*5f40*/  @P0 SEL R6, RZ, 0xffffffff, P4 ;  /* 0xffffffffff060807 */ /* 0x000fe40002000000 */
[----:B------:R-:W-:Y:S02]  /*5f50*/  CS2R R194, SRZ ;  /* 0x0000000000c27805 */ /* 0x000fe4000001ff00 */
[----:B------:R-:W-:Y:S02]  /*5f60*/  LEA R165, R104, UR45, 0x3 ;  /* 0x0000002d68a57c11 */ /* 0x000fe4000f8e18ff */
[----:B------:R-:W-:Y:S02]  /*5f70*/  CS2R R192, SRZ ;  /* 0x0000000000c07805 */ /* 0x000fe4000001ff00 */
[----:B------:R-:W-:Y:S02]  /*5f80*/  @P1 SEL R6, R3, R6, !P2 ;  /* 0x0000000603061207 */ /* 0x000fe40005000000 */
[----:B------:R-:W-:Y:S02]  /*5f90*/  CS2R R186, SRZ ;  /* 0x0000000000ba7805 */ /* 0x000fe4000001ff00 */
[----:B------:R-:W-:Y:S02]  /*5fa0*/  LOP3.LUT R3, R225, 0x1, RZ, 0x3c, !PT ;  /* 0x00000001e1037812 */ /* 0x000fe400078e3cff */
[----:B------:R-:W-:Y:S02]  /*5fb0*/  CS2R R184, SRZ ;  /* 0x0000000000b87805 */ /* 0x000fe4000001ff00 */
[----:B------:R-:W-:Y:S02]  /*5fc0*/  @P0 LOP3.LUT R6, R6, 0x1, RZ, 0xc0, !PT ;  /* 0x0000000106060812 */ /* 0x000fe400078ec0ff */
[----:B------:R-:W-:Y:S02]  /*5fd0*/  CS2R R178, SRZ ;  /* 0x0000000000b27805 */ /* 0x000fe4000001ff00 */
[----:B------:R-:W-:Y:S02]  /*5fe0*/  SHF.L.U32 R4, R224, 0x1f, RZ ;  /* 0x0000001fe0047819 */ /* 0x000fe400000006ff */
[----:B------:R-:W-:Y:S02]  /*5ff0*/  CS2R R176, SRZ ;  /* 0x0000000000b07805 */ /* 0x000fe4000001ff00 */
[----:B------:R-:W-:Y:S01]  /*6000*/  ISETP.NE.U32.OR P6, PT, R6, 0x1, !P0 ;  /* 0x000000010600780c */ /* 0x000fe200047c5470 */
[----:B------:R-:W-:Y:S01]  /*6010*/  IMAD.U32 R6, RZ, RZ, UR46 ;  /* 0x0000002eff067e24 */ /* 0x000fe2000f8e00ff */
[----:B------:R-:W-:Y:S02]  /*6020*/  PLOP3.LUT P5, PT, PT, PT, PT, 0x8, 0x80 ;  /* 0x000000000080781c */ /* 0x000fe40003fae170 */
[----:B------:R-:W-:Y:S02]  /*6030*/  CS2R R170, SRZ ;  /* 0x0000000000aa7805 */ /* 0x000fe4000001ff00 */
[----:B------:R-:W-:Y:S02]  /*6040*/  P2R R230, PR, RZ, 0x40 ;  /* 0x00000040ffe67803 */ /* 0x000fe40000000000 */
[----:B------:R-:W-:Y:S02]  /*6050*/  CS2R R168, SRZ ;  /* 0x0000000000a87805 */ /* 0x000fe4000001ff00 */
[----:B------:R-:W-:Y:S02]  /*6060*/  LEA R0, R6, UR45, 0x3 ;  /* 0x0000002d06007c11 */ /* 0x000fe4000f8e18ff */
[----:B------:R-:W-:Y:S02]  /*6070*/  CS2R R162, SRZ ;  /* 0x0000000000a27805 */ /* 0x000fe4000001ff00 */
[----:B------:R-:W-:Y:S02]  /*6080*/  CS2R R160, SRZ ;  /* 0x0000000000a07805 */ /* 0x000fe4000001ff00 */
[----:B------:R-:W-:Y:S02]  /*6090*/  CS2R R154, SRZ ;  /* 0x00000000009a7805 */ /* 0x000fe4000001ff00 */
[----:B------:R-:W-:Y:S02]  /*60a0*/  CS2R R152, SRZ ;  /* 0x0000000000987805 */ /* 0x000fe4000001ff00 */
[----:B------:R-:W-:Y:S02]  /*60b0*/  CS2R R146, SRZ ;  /* 0x0000000000927805 */ /* 0x000fe4000001ff00 */
[----:B------:R-:W-:Y:S02]  /*60c0*/  CS2R R144, SRZ ;  /* 0x0000000000907805 */ /* 0x000fe4000001ff00 */
[----:B------:R-:W-:Y:S02]  /*60d0*/  @P6 SHF.L.U32 R5, R3, 0x1f, RZ ;  /* 0x0000001f03056819 */ /* 0x000fe400000006ff */
[----:B------:R-:W-:Y:S02]  /*60e0*/  CS2R R138, SRZ ;  /* 0x00000000008a7805 */ /* 0x000fe4000001ff00 */
[----:B------:R-:W-:Y:S02]  /*60f0*/  CS2R R136, SRZ ;  /* 0x0000000000887805 */ /* 0x000fe4000001ff00 */
[----:B------:R-:W-:Y:S01]  /*6100*/  CS2R R130, SRZ ;  /* 0x0000000000827805 */ /* 0x000fe2000001ff00 */
[----:B------:R-:W1:Y:S01]  /*6110*/  @P6 SYNCS.PHASECHK.TRANS64.TRYWAIT P0, [R0+URZ+0x30], R5 ;  /* 0x00003005000065a7 */ /* 0x000e6200080011ff */
[----:B------:R-:W-:Y:S02]  /*6120*/  CS2R R128, SRZ ;  /* 0x0000000000807805 */ /* 0x000fe4000001ff00 */
[----:B------:R-:W-:Y:S02]  /*6130*/  CS2R R122, SRZ ;  /* 0x00000000007a7805 */ /* 0x000fe4000001ff00 */
[----:B------:R-:W-:Y:S02]  /*6140*/  CS2R R120, SRZ ;  /* 0x0000000000787805 */ /* 0x000fe4000001ff00 */
[----:B------:R-:W-:Y:S02]  /*6150*/  CS2R R114, SRZ ;  /* 0x0000000000727805 */ /* 0x000fe4000001ff00 */
[----:B------:R-:W-:Y:S01]  /*6160*/  CS2R R112, SRZ ;  /* 0x0000000000707805 */ /* 0x000fe2000001ff00 */
[----:B------:R2:W4:Y:S01]  /*6170*/  SYNCS.PHASECHK.TRANS64.TRYWAIT P4, [R165+URZ+0x80], R4 ;  /* 0x00008004a50075a7 */ /* 0x00052200080811ff */
[----:B-1----:R-:W-:Y:S01]  /*6180*/  @P6 PLOP3.LUT P5, PT, P0, PT, PT, 0x8, 0x80 ;  /* 0x000000000080681c */ /* 0x002fe200007ae170 */
[----:B------:R-:W-:Y:S01]  /*6190*/  @!UPT UIADD3 URZ, UPT, UPT, URZ, URZ, URZ ;  /* 0x000000fffffff290 */ /* 0x000fe2000fffe0ff */
[----:B--2---:R-:W-:Y:S11]  /*61a0*/  @!P6 BRA `(.L_x_91) ;  /* 0x0000000000d8e947 */ /* 0x004ff60003800000 */
[----:B------:R-:W-:Y:S01]  /*61b0*/  R2UR UR5, R217 ;  /* 0x00000000d90572ca */ /* 0x000fe200000e0000 */
[----:B------:R-:W-:Y:S01]  /*61c0*/  BSSY B0, `(.L_x_92) ;  /* 0x000000f000007945 */ /* 0x000fe20003800000 */
[----:B------:R-:W-:Y:S02]  /*61d0*/  R2UR UR4, R216 ;  /* 0x00000000d80472ca */ /* 0x000fe400000e0000 */
[----:B------:R-:W-:Y:S02]  /*61e0*/  FSETP.NEU.AND P2, PT, R107, RZ, PT ;  /* 0x000000ff6b00720b */ /* 0x000fe40003f4d000 */
[----:B------:R-:W-:Y:S02]  /*61f0*/  LOP3.LUT P1, RZ, R206, 0xff, RZ, 0xc0, !PT ;  /* 0x000000ffceff7812 */ /* 0x000fe4000782c0ff */
[----:B------:R-:W-:Y:S05]  /*6200*/  SEL R5, RZ, 0xffffffff, P2 ;  /* 0xffffffffff057807 */ /* 0x000fea0001000000 */
[----:B------:R-:W-:Y:S04]  /*6210*/  ISETP.NE.U32.AND P0, PT, RZ, UR5, PT ;  /* 0x00000005ff007c0c */ /* 0x000fe8000bf05070 */
[----:B------:R-:W-:Y:S04]  /*6220*/  ISETP.NE.AND.EX P0, PT, RZ, UR4, PT, P0 ;  /* 0x00000004ff007c0c */ /* 0x000fe8000bf05300 */
[----:B------:R-:W-:Y:S04]  /*6230*/  SEL R6, RZ, 0xffffffff, P0 ;  /* 0xffffffffff067807 */ /* 0x000fe80000000000 */
[----:B------:R-:W-:Y:S01]  /*6240*/  @P3 SEL R5, R6, R5, !P1 ;  /* 0x0000000506053207 */ /* 0x000fe20004800000 */
[----:B------:R-:W-:Y:S03]  /*6250*/  IMAD.U32 R6, RZ, RZ, UR46 ;  /* 0x0000002eff067e24 */ /* 0x000fe6000f8e00ff */
[----:B------:R-:W-:Y:S01]  /*6260*/  LOP3.LUT R5, R5, 0x1, RZ, 0xc0, !PT ;  /* 0x0000000105057812 */ /* 0x000fe200078ec0ff */
[----:B------:R-:W-:Y:S06]  /*6270*/  @!P5 BRA `(.L_x_93) ;  /* 0x00000000000cd947 */ /* 0x000fec0003800000 */
[----:B------:R-:W-:Y:S04]  /*6280*/  SHF.L.U32 R3, R3, 0x1f, RZ ;  /* 0x0000001f03037819 */ /* 0x000fe800000006ff */
[----:B------:R-:W1:Y:S02]  /*6290*/  SYNCS.PHASECHK.TRANS64.TRYWAIT P0, [R0+URZ+0x30], R3 ;  /* 0x00003003000075a7 */ /* 0x000e6400080011ff */
[----:B-1----:R-:W-:Y:S05]  /*62a0*/  @!P0 BRA `(.L_x_94) ;  /* 0x0000003400cc8947 */ /* 0x002fea0003800000 */
.L_x_93:
[----:B------:R-:W-:Y:S05]  /*62b0*/  BSYNC B0 ;  /* 0x0000000000007941 */ /* 0x000fea0003800000 */
.L_x_92:
[----:B------:R-:W-:Y:S02]  /*62c0*/  ISETP.NE.U32.AND P0, PT, R5, 0x1, PT ;  /* 0x000000010500780c */ /* 0x000fe40003f05070 */
[----:B------:R-:W-:Y:S02]  /*62d0*/  CS2R R114, SRZ ;  /* 0x0000000000727805 */ /* 0x000fe4000001ff00 */
        /* <DEDUP_REMOVED lines=10> */
[----:B------:R-:W-:Y:S01]  /*6380*/  CS2R R152, SRZ ;  /* 0x0000000000987805 */ /* 0x000fe2000001ff00 */
[----:B-1----:R-:W-:Y:S01]  /*6390*/  @P0 IMAD R3, R6, 0x2c00, R197 ;  /* 0x00002c0006030824 */ /* 0x002fe200078e02c5 */
        /* <DEDUP_REMOVED lines=8> */
[----:B------:R-:W-:Y:S01]  /*6420*/  IMAD.MOV.U32 R194, RZ, RZ, RZ ;  /* 0x000000ffffc27224 */ /* 0x000fe200078e00ff */
[----:B------:R-:W-:Y:S02]  /*6430*/  CS2R R192, SRZ ;  /* 0x0000000000c07805 */ /* 0x000fe4000001ff00 */
[----:B------:R-:W-:Y:S01]  /*6440*/  @P0 LEA R0, R3, UR45, 0x1 ;  /* 0x0000002d03000c11 */ /* 0x000fe2000f8e08ff */
[----:B------:R-:W-:Y:S05]  /*6450*/  @P0 WARPSYNC.ALL ;  /* 0x0000000000000948 */ /* 0x000fea0003800000 */
[----:B------:R1:W2:Y:S04]  /*6460*/  @P0 LDSM.16.M88.4 R112, [R0+0x200] ;  /* 0x000200000070083b */ /* 0x0002a80000000200 */
[----:B------:R1:W1:Y:S04]  /*6470*/  @P0 LDSM.16.M88.4 R120, [R0+0xa00] ;  /* 0x000a00000078083b */ /* 0x0002680000000200 */
        /* <DEDUP_REMOVED lines=8> */
[----:B--2---:R1:W1:Y:S02]  /*6500*/  @P0 LDSM.16.M88.4 R192, [R0+0x5200] ;  /* 0x0052000000c0083b */ /* 0x0042640000000200 */
.L_x_91:
[----:B------:R-:W-:Y:S05]  /*6510*/  BSYNC B1 ;  /* 0x0000000000017941 */ /* 0x000fea0003800000 */
.L_x_90:
[----:B-1----:R-:W-:Y:S04]  /*6520*/  LEA.HI R0, R104, R104, RZ, 0x1 ;  /* 0x0000006868007211 */ /* 0x002fe800078f08ff */
[----:B------:R-:W-:Y:S02]  /*6530*/  SHF.R.U32.HI R7, RZ, 0x1, R0 ;  /* 0x00000001ff077819 */ /* 0x000fe40000011600 */
[----:B------:R-:W-:Y:S03]  /*6540*/  LOP3.LUT R5, R0, 0xffe, RZ, 0xc0, !PT ;  /* 0x00000ffe00057812 */ /* 0x000fe600078ec0ff */
[----:B------:R-:W-:Y:S02]  /*6550*/  IMAD R3, R7, 0xb0, R2 ;  /* 0x000000b007037824 */ /* 0x000fe400078e0202 */
[----:B------:R-:W-:Y:S04]  /*6560*/  IMAD.IADD R0, R104, 0x1, -R5 ;  /* 0x0000000168007824 */ /* 0x000fe800078e0a05 */
[----:B------:R-:W-:Y:S05]  /*6570*/  IMAD R106, R0, 0x100000, R3 ;  /* 0x00100000006a7824 */ /* 0x000fea00078e0203 */
[----:B------:R-:W-:Y:S04]  /*6580*/  SHF.R.U32.HI R6, RZ, 0x15, R106 ;  /* 0x00000015ff067819 */ /* 0x000fe8000001166a */
[----:B------:R-:W-:Y:S01]  /*6590*/  LOP3.LUT P0, RZ, R6, 0x3, R207, 0x48, !PT ;  /* 0x0000000306ff7812 */ /* 0x000fe200078048cf */
[----:B------:R-:W-:Y:S01]  /*65a0*/  @!UPT UIADD3 URZ, UPT, UPT, URZ, URZ, URZ ;  /* 0x000000fffffff290 */ /* 0x000fe2000fffe0ff */
[----:B----4-:R-:W-:Y:S11]  /*65b0*/  @P4 BRA `(.L_x_95) ;  /* 0x0000000000084947 */ /* 0x010ff60003800000 */
[----:B------:R-:W1:Y:S02]  /*65c0*/  SYNCS.PHASECHK.TRANS64.TRYWAIT P1, [R165+URZ+0x80], R4 ;  /* 0x00008004a50075a7 */ /* 0x000e6400080211ff */
[----:B-1----:R-:W-:Y:S05]  /*65d0*/  @!P1 BRA `(.L_x_96) ;  /* 0x0000003400149947 */ /* 0x002fea0003800000 */
.L_x_95:
[----:B------:R-:W-:Y:S05]  /*65e0*/  @!P0 BRA `(.L_x_97) ;  /* 0x0000000000408947 */ /* 0x000fea0003800000 */
[----:B------:R-:W2:Y:S01]  /*65f0*/  LDCU.64 UR8, c[0x4][0x70] ;  /* 0x01000e00ff0877ac */ /* 0x000ea20008000a00 */
[----:B------:R-:W-:Y:S01]  /*6600*/  MOV R15, 0x0 ;  /* 0x00000000000f7802 */ /* 0x000fe20000000f00 */
[----:B------:R-:W-:Y:S02]  /*6610*/  HFMA2 R12, -RZ, RZ, 0, 5.9604644775390625e-08 ;  /* 0x00000001ff0c7431 */ /* 0x000fe400000001ff */
[----:B------:R-:W-:Y:S02]  /*6620*/  IMAD.MOV.U32 R8, RZ, RZ, 0x192 ;  /* 0x00000192ff087424 */ /* 0x000fe400078e00ff */
[----:B------:R-:W-:Y:S01]  /*6630*/  IMAD.MOV.U32 R13, RZ, RZ, RZ ;  /* 0x000000ffff0d7224 */ /* 0x000fe200078e00ff */
[----:B------:R-:W4:Y:S01]  /*6640*/  LDCU.64 UR6, c[0x4][0x78] ;  /* 0x01000f00ff0677ac */ /* 0x000f220008000a00 */
[----:B------:R-:W3:Y:S01]  /*6650*/  LDC.64 R14, c[0x4][R15] ;  /* 0x010000000f0e7b82 */ /* 0x000ee20000000a00 */
[----:B------:R-:W5:Y:S01]  /*6660*/  LDCU.64 UR4, c[0x4][0x10] ;  /* 0x01000200ff0477ac */ /* 0x000f620008000a00 */
[----:B--2---:R-:W-:Y:S01]  /*6670*/  MOV R5, UR9 ;  /* 0x0000000900057c02 */ /* 0x004fe20008000f00 */
[----:B-1----:R-:W-:Y:S01]  /*6680*/  IMAD.U32 R4, RZ, RZ, UR8 ;  /* 0x00000008ff047e24 */ /* 0x002fe2000f8e00ff */
[----:B----4-:R-:W-:Y:S01]  /*6690*/  MOV R7, UR7 ;  /* 0x0000000700077c02 */ /* 0x010fe20008000f00 */
[----:B------:R-:W-:Y:S01]  /*66a0*/  IMAD.U32 R6, RZ, RZ, UR6 ;  /* 0x00000006ff067e24 */ /* 0x000fe2000f8e00ff */
[----:B-----5:R-:W-:Y:S01]  /*66b0*/  MOV R11, UR5 ;  /* 0x00000005000b7c02 */ /* 0x020fe20008000f00 */
[----:B------:R-:W-:Y:S02]  /*66c0*/  IMAD.U32 R10, RZ, RZ, UR4 ;  /* 0x00000004ff0a7e24 */ /* 0x000fe4000f8e00ff */
[----:B------:R-:W-:Y:S07]  /*66d0*/  LEPC R20, `(.L_x_97) ;  /* 0x000000001014794e */ /* 0x000fee0000000000 */
[----:B---3--:R-:W-:Y:S05]  /*66e0*/  CALL.ABS.NOINC R14 ;  /* 0x000000000e007343 */ /* 0x008fea0003c00000 */
.L_x_97:
[----:B------:R-:W-:Y:S05]  /*66f0*/  WARPSYNC.ALL ;  /* 0x0000000000007948 */ /* 0x000fea0003800000 */
[C---:B------:R-:W-:Y:S01]  /*6700*/  R2UR UR4, R106.reuse ;  /* 0x000000006a0472ca */ /* 0x040fe200000e0000 */
[----:B------:R-:W-:Y:S05]  /*6710*/  VIADD R0, R106, 0x10 ;  /* 0x000000106a007836 */ /* 0x000fea0000000000 */
[----:B------:R-:W-:Y:S04]  /*6720*/  SHF.R.U32.HI R0, RZ, 0x15, R0 ;  /* 0x00000015ff007819 */ /* 0x000fe80000011600 */
[----:B------:R-:W-:Y:S03]  /*6730*/  LOP3.LUT P0, RZ, R0, 0x3, R207, 0x48, !PT ;  /* 0x0000000300ff7812 */ /* 0x000fe600078048cf */
[----:B------:R-:W2:Y:S10]  /*6740*/  LDTM.16dp256bit.x2 R96, tmem[UR4] ;  /* 0x00000004006079ee */ /* 0x000eb400080a0000 */
[----:B--2---:R-:W-:Y:S05]  /*6750*/  @!P0 BRA `(.L_x_98) ;  /* 0x0000000000408947 */ /* 0x004fea0003800000 */
        /* <DEDUP_REMOVED lines=16> */
.L_x_98:
[----:B------:R-:W-:Y:S05]  /*6860*/  WARPSYNC.ALL ;  /* 0x0000000000007948 */ /* 0x000fea0003800000 */
[C---:B------:R-:W-:Y:S01]  /*6870*/  R2UR UR4, R106.reuse ;  /* 0x000000006a0472ca */ /* 0x040fe200000e0000 */
[----:B------:R-:W-:Y:S05]  /*6880*/  VIADD R0, R106, 0x20 ;  /* 0x000000206a007836 */ /* 0x000fea0000000000 */
[----:B------:R-:W-:Y:S04]  /*6890*/  SHF.R.U32.HI R0, RZ, 0x15, R0 ;  /* 0x00000015ff007819 */ /* 0x000fe80000011600 */
[----:B------:R-:W-:Y:S03]  /*68a0*/  LOP3.LUT P0, RZ, R0, 0x3, R207, 0x48, !PT ;  /* 0x0000000300ff7812 */ /* 0x000fe600078048cf */
[----:B------:R-:W2:Y:S10]  /*68b0*/  LDTM.16dp256bit.x2 R88, tmem[UR4+0x10] ;  /* 0x00001004005879ee */ /* 0x000eb400080a0000 */
        /* <DEDUP_REMOVED lines=17> */
.L_x_99:
        /* <DEDUP_REMOVED lines=23> */
.L_x_100:
        /* <DEDUP_REMOVED lines=23> */
.L_x_101:
        /* <DEDUP_REMOVED lines=23> */
.L_x_102:
        /* <DEDUP_REMOVED lines=23> */
.L_x_103:
        /* <DEDUP_REMOVED lines=23> */
.L_x_104:
        /* <DEDUP_REMOVED lines=23> */
.L_x_105:
        /* <DEDUP_REMOVED lines=23> */
.L_x_106:
        /* <DEDUP_REMOVED lines=23> */
.L_x_107:
[----:B------:R-:W-:Y:S01]  /*7550*/  ISETP.NE.AND P0, PT, R226, RZ, PT ;  /* 0x000000ffe200720c */ /* 0x000fe20003f05270 */
[----:B------:R-:W-:Y:S05]  /*7560*/  WARPSYNC.ALL ;  /* 0x0000000000007948 */ /* 0x000fea0003800000 */
[--C-:B------:R-:W-:Y:S01]  /*7570*/  HADD2.F32 R108, -RZ, R112.reuse.H0_H0 ;  /* 0x20000070ff6c7230 */ /* 0x100fe20000004100 */
[----:B------:R-:W-:Y:S01]  /*7580*/  R2UR UR4, R106 ;  /* 0x000000006a0472ca */ /* 0x000fe200000e0000 */
[----:B------:R-:W-:Y:S01]  /*7590*/  HADD2.F32 R110, -RZ, R112.H1_H1 ;  /* 0x30000070ff6e7230 */ /* 0x000fe20000004100 */
[----:B------:R-:W-:Y:S01]  /*75a0*/  R2UR UR5, R165 ;  /* 0x00000000a50572ca */ /* 0x000fe200000e0000 */
[--C-:B------:R-:W-:Y:S01]  /*75b0*/  HADD2.F32 R109, -RZ, R113.reuse.H0_H0 ;  /* 0x20000071ff6d7230 */ /* 0x100fe20000004100 */
[----:B------:R-:W-:Y:S01]  /*75c0*/  MOV R212, UR46 ;  /* 0x0000002e00d47c02 */ /* 0x000fe20008000f00 */
[----:B------:R-:W-:Y:S02]  /*75d0*/  HADD2.F32 R112, -RZ, R113.H1_H1 ;  /* 0x30000071ff707230 */ /* 0x000fe40000004100 */
[C---:B---3--:R-:W-:Y:S01]  /*75e0*/  FMUL R0, R105.reuse, R96 ;  /* 0x0000006069007220 */ /* 0x048fe20000400000 */
[--C-:B------:R-:W-:Y:S02]  /*75f0*/  HADD2.F32 R113, -RZ, R115.reuse.H0_H0 ;  /* 0x20000073ff717230 */ /* 0x100fe40000004100 */
[----:B------:R-:W-:Y:S01]  /*7600*/  FMUL R3, R105, R97 ;  /* 0x0000006169037220 */ /* 0x000fe20000400000 */
[----:B------:R-:W-:Y:S02]  /*7610*/  HADD2.F32 R116, -RZ, R115.H1_H1 ;  /* 0x30000073ff747230 */ /* 0x000fe40000004100 */
[C---:B------:R-:W-:Y:S01]  /*7620*/  FFMA R0, R107.reuse, R108, R0 ;  /* 0x0000006c6b007223 */ /* 0x040fe20000000000 */
[--C-:B------:R-:W-:Y:S02]  /*7630*/  HADD2.F32 R115, -RZ, R120.reuse.H0_H0 ;  /* 0x20000078ff737230 */ /* 0x100fe40000004100 */
[----:B------:R-:W-:Y:S01]  /*7640*/  FFMA R3, R107, R110, R3 ;  /* 0x0000006e6b037223 */ /* 0x000fe20000000003 */
[----:B------:R-:W-:Y:S01]  /*7650*/  HADD2.F32 R118, -RZ, R120.H1_H1 ;  /* 0x30000078ff767230 */ /* 0x000fe20000004100 */
[----:B-1----:R-:W1:Y:S01]  /*7660*/  LDTM.16dp256bit.x2 R4, tmem[UR4+0xa0] ;  /* 0x0000a004000479ee */ /* 0x002e6200080a0000 */
[--C-:B------:R-:W-:Y:S01]  /*7670*/  HADD2.F32 R117, -RZ, R121.reuse.H0_H0 ;  /* 0x20000079ff757230 */ /* 0x100fe20000004100 */
[----:B------:R-:W-:Y:S01]  /*7680*/  NOP ;  /* 0x0000000000007918 */ /* 0x000fe20000000000 */
[----:B------:R-:W-:Y:S01]  /*7690*/  HADD2.F32 R120, -RZ, R121.H1_H1 ;  /* 0x30000079ff787230 */ /* 0x000fe20000004100 */
[----:B------:R-:W-:Y:S01]  /*76a0*/  F2FP.F16.F32.PACK_AB R208, R3, R0 ;  /* 0x0000000003d0723e */ /* 0x000fe200000000ff */
[--C-:B------:R-:W-:Y:S01]  /*76b0*/  HADD2.F32 R121, -RZ, R123.reuse.H0_H0 ;  /* 0x2000007bff797230 */ /* 0x100fe20000004100 */
[----:B------:R-:W-:Y:S01]  /*76c0*/  UIADD3 UR4, UPT, UPT, UR5, 0xa0, URZ ;  /* 0x000000a005047890 */ /* 0x000fe2000fffe0ff */
[----:B------:R-:W-:Y:S02]  /*76d0*/  HADD2.F32 R124, -RZ, R123.H1_H1 ;  /* 0x3000007bff7c7230 */ /* 0x000fe40000004100 */
[----:B------:R-:W-:Y:S01]  /*76e0*/  FMUL R12, R105, R98 ;  /* 0x00000062690c7220 */ /* 0x000fe20000400000 */
[--C-:B------:R-:W-:Y:S01]  /*76f0*/  HADD2.F32 R123, -RZ, R128.reuse.H0_H0 ;  /* 0x20000080ff7b7230 */ /* 0x100fe20000004100 */
[----:B------:R-:W-:Y:S01]  /*7700*/  UPRMT UR4, UR42, 0x654, UR4 ;  /* 0x000006542a047896 */ /* 0x000fe20008000004 */
[----:B------:R-:W-:Y:S02]  /*7710*/  HADD2.F32 R126, -RZ, R128.H1_H1 ;  /* 0x30000080ff7e7230 */ /* 0x000fe40000004100 */
[----:B------:R-:W-:Y:S01]  /*7720*/  FFMA R12, R107, R109, R12 ;  /* 0x0000006d6b0c7223 */ /* 0x000fe2000000000c */
[--C-:B------:R-:W-:Y:S02]  /*7730*/  HADD2.F32 R125, -RZ, R129.reuse.H0_H0 ;  /* 0x20000081ff7d7230 */ /* 0x100fe40000004100 */
[C---:B------:R-:W-:Y:S01]  /*7740*/  FMUL R13, R105.reuse, R99 ;  /* 0x00000063690d7220 */ /* 0x040fe20000400000 */
[----:B------:R-:W-:Y:S02]  /*7750*/  HADD2.F32 R128, -RZ, R129.H1_H1 ;  /* 0x30000081ff807230 */ /* 0x000fe40000004100 */
[----:B------:R-:W-:Y:S01]  /*7760*/  FMUL R14, R105, R100 ;  /* 0x00000064690e7220 */ /* 0x000fe20000400000 */
[--C-:B------:R-:W-:Y:S02]  /*7770*/  HADD2.F32 R129, -RZ, R131.reuse.H0_H0 ;  /* 0x20000083ff817230 */ /* 0x100fe40000004100 */
[----:B------:R-:W-:Y:S01]  /*7780*/  FFMA R13, R107, R112, R13 ;  /* 0x000000706b0d7223 */ /* 0x000fe2000000000d */
[----:B------:R-:W-:Y:S01]  /*7790*/  HADD2.F32 R132, -RZ, R131.H1_H1 ;  /* 0x30000083ff847230 */ /* 0x000fe20000004100 */
[----:B-1----:R-:W-:Y:S01]  /*77a0*/  SYNCS.ARRIVE.TRANS64.RED.A1T0 RZ, [UR4], RZ ;  /* 0x000000ffffff79a7 */ /* 0x002fe20008100404 */
[--C-:B------:R-:W-:Y:S02]  /*77b0*/  HADD2.F32 R131, -RZ, R136.reuse.H0_H0 ;  /* 0x20000088ff837230 */ /* 0x100fe40000004100 */
[----:B------:R-:W-:Y:S01]  /*77c0*/  FMUL R15, R105, R101 ;  /* 0x00000065690f7220 */ /* 0x000fe20000400000 */
[----:B------:R-:W-:Y:S01]  /*77d0*/  HADD2.F32 R134, -RZ, R136.H1_H1 ;  /* 0x30000088ff867230 */ /* 0x000fe20000004100 */
[----:B------:R-:W-:Y:S01]  /*77e0*/  F2FP.F16.F32.PACK_AB R209, R13, R12 ;  /* 0x0000000c0dd1723e */ /* 0x000fe200000000ff */
[--C-:B------:R-:W-:Y:S02]  /*77f0*/  HADD2.F32 R133, -RZ, R137.reuse.H0_H0 ;  /* 0x20000089ff857230 */ /* 0x100fe40000004100 */
[C---:B------:R-:W-:Y:S01]  /*7800*/  FMUL R16, R105.reuse, R102 ;  /* 0x0000006669107220 */ /* 0x040fe20000400000 */
[----:B------:R-:W-:Y:S02]  /*7810*/  HADD2.F32 R136, -RZ, R137.H1_H1 ;  /* 0x30000089ff887230 */ /* 0x000fe40000004100 */
[C---:B------:R-:W-:Y:S01]  /*7820*/  FMUL R17, R105.reuse, R103 ;  /* 0x0000006769117220 */ /* 0x040fe20000400000 */
        /* <DEDUP_REMOVED lines=58> */
[--C-:B------:R-:W-:Y:S02]  /*7bd0*/  HADD2.F32 R173, -RZ, R177.reuse.H0_H0 ;  /* 0x200000b1ffad7230 */ /* 0x100fe40000004100 */
[----:B------:R-:W-:Y:S01]  /*7be0*/  FMUL R69, R105, R69 ;  /* 0x0000004569457220 */ /* 0x000fe20000400000 */
[----:B------:R-:W-:Y:S02]  /*7bf0*/  HADD2.F32 R176, -RZ, R177.H1_H1 ;  /* 0x300000b1ffb07230 */ /* 0x000fe40000004100 */
[----:B------:R-:W-:Y:S01]  /*7c00*/  FFMA R14, R107, R111, R14 ;  /* 0x0000006f6b0e7223 */ /* 0x000fe2000000000e */
[----:B------:R-:W-:Y:S02]  /*7c10*/  HADD2.F32 R114, -RZ, R114.H1_H1 ;  /* 0x30000072ff727230 */ /* 0x000fe40000004100 */
[C---:B------:R-:W-:Y:S01]  /*7c20*/  FMUL R70, R105.reuse, R70 ;  /* 0x0000004669467220 */ /* 0x040fe20000400000 */
[--C-:B------:R-:W-:Y:S02]  /*7c30*/  HADD2.F32 R177, -RZ, R179.reuse.H0_H0 ;  /* 0x200000b3ffb17230 */ /* 0x100fe40000004100 */
[----:B------:R-:W-:Y:S01]  /*7c40*/  FMUL R71, R105, R71 ;  /* 0x0000004769477220 */ /* 0x000fe20000400000 */
[----:B------:R-:W-:Y:S02]  /*7c50*/  HADD2.F32 R180, -RZ, R179.H1_H1 ;  /* 0x300000b3ffb47230 */ /* 0x000fe40000004100 */
[C---:B------:R-:W-:Y:S01]  /*7c60*/  FFMA R15, R107.reuse, R114, R15 ;  /* 0x000000726b0f7223 */ /* 0x040fe2000000000f */
[--C-:B------:R-:W-:Y:S02]  /*7c70*/  HADD2.F32 R179, -RZ, R184.reuse.H0_H0 ;  /* 0x200000b8ffb37230 */ /* 0x100fe40000004100 */
[C---:B------:R-:W-:Y:S01]  /*7c80*/  FFMA R16, R107.reuse, R113, R16 ;  /* 0x000000716b107223 */ /* 0x040fe20000000010 */
[----:B------:R-:W-:Y:S02]  /*7c90*/  HADD2.F32 R182, -RZ, R184.H1_H1 ;  /* 0x300000b8ffb67230 */ /* 0x000fe40000004100 */
[----:B------:R-:W-:Y:S01]  /*7ca0*/  FFMA R17, R107, R116, R17 ;  /* 0x000000746b117223 */ /* 0x000fe20000000011 */
[--C-:B------:R-:W-:Y:S01]  /*7cb0*/  HADD2.F32 R181, -RZ, R185.reuse.H0_H0 ;  /* 0x200000b9ffb57230 */ /* 0x100fe20000004100 */
[----:B------:R-:W-:Y:S01]  /*7cc0*/  F2FP.F16.F32.PACK_AB R210, R15, R14 ;  /* 0x0000000e0fd2723e */ /* 0x000fe200000000ff */
[----:B------:R-:W-:Y:S02]  /*7cd0*/  HADD2.F32 R184, -RZ, R185.H1_H1 ;  /* 0x300000b9ffb87230 */ /* 0x000fe40000004100 */
[----:B------:R-:W-:Y:S01]  /*7ce0*/  FFMA R18, R107, R115, R18 ;  /* 0x000000736b127223 */ /* 0x000fe20000000012 */
[--C-:B------:R-:W-:Y:S01]  /*7cf0*/  HADD2.F32 R185, -RZ, R187.reuse.H0_H0 ;  /* 0x200000bbffb97230 */ /* 0x100fe20000004100 */
[----:B------:R-:W-:Y:S01]  /*7d00*/  F2FP.F16.F32.PACK_AB R211, R17, R16 ;  /* 0x0000001011d3723e */ /* 0x000fe200000000ff */
[----:B------:R-:W-:Y:S02]  /*7d10*/  HADD2.F32 R188, -RZ, R187.H1_H1 ;  /* 0x300000bbffbc7230 */ /* 0x000fe40000004100 */
[C---:B------:R-:W-:Y:S01]  /*7d20*/  FFMA R19, R107.reuse, R118, R19 ;  /* 0x000000766b137223 */ /* 0x040fe20000000013 */
[--C-:B------:R-:W-:Y:S02]  /*7d30*/  HADD2.F32 R187, -RZ, R192.reuse.H0_H0 ;  /* 0x200000c0ffbb7230 */ /* 0x100fe40000004100 */
[C---:B------:R-:W-:Y:S01]  /*7d40*/  FFMA R20, R107.reuse, R117, R20 ;  /* 0x000000756b147223 */ /* 0x040fe20000000014 */
[----:B------:R-:W-:Y:S02]  /*7d50*/  HADD2.F32 R190, -RZ, R192.H1_H1 ;  /* 0x300000c0ffbe7230 */ /* 0x000fe40000004100 */
[----:B------:R-:W-:Y:S01]  /*7d60*/  FFMA R21, R107, R120, R21 ;  /* 0x000000786b157223 */ /* 0x000fe20000000015 */
[--C-:B------:R-:W-:Y:S02]  /*7d70*/  HADD2.F32 R189, -RZ, R193.reuse.H0_H0 ;  /* 0x200000c1ffbd7230 */ /* 0x100fe40000004100 */
[C---:B------:R-:W-:Y:S01]  /*7d80*/  FMUL R56, R105.reuse, R56 ;  /* 0x0000003869387220 */ /* 0x040fe20000400000 */
[----:B------:R-:W-:Y:S02]  /*7d90*/  HADD2.F32 R192, -RZ, R193.H1_H1 ;  /* 0x300000c1ffc07230 */ /* 0x000fe40000004100 */
[----:B------:R-:W-:Y:S01]  /*7da0*/  FMUL R57, R105, R57 ;  /* 0x0000003969397220 */ /* 0x000fe20000400000 */
[--C-:B------:R-:W-:Y:S01]  /*7db0*/  HADD2.F32 R193, -RZ, R195.reuse.H0_H0 ;  /* 0x200000c3ffc17230 */ /* 0x100fe20000004100 */
[----:B------:R-:W-:Y:S01]  /*7dc0*/  F2FP.F16.F32.PACK_AB R213, R21, R20 ;  /* 0x0000001415d5723e */ /* 0x000fe200000000ff */
[----:B------:R-:W-:Y:S02]  /*7dd0*/  HADD2.F32 R196, -RZ, R195.H1_H1 ;  /* 0x300000c3ffc47230 */ /* 0x000fe40000004100 */
[----:B------:R-:W-:Y:S01]  /*7de0*/  FMUL R58, R105, R58 ;  /* 0x0000003a693a7220 */ /* 0x000fe20000400000 */
[----:B------:R-:W-:Y:S01]  /*7df0*/  IMAD R195, R212, 0x2c00, R197 ;  /* 0x00002c00d4c37824 */ /* 0x000fe200078e02c5 */
[----:B------:R-:W-:Y:S01]  /*7e00*/  F2FP.F16.F32.PACK_AB R212, R19, R18 ;  /* 0x0000001213d4723e */ /* 0x000fe200000000ff */
[--C-:B------:R-:W-:Y:S02]  /*7e10*/  HADD2.F32 R119, -RZ, R122.reuse.H0_H0 ;  /* 0x2000007aff777230 */ /* 0x100fe40000004100 */
[----:B------:R-:W-:Y:S01]  /*7e20*/  FMUL R59, R105, R59 ;  /* 0x0000003b693b7220 */ /* 0x000fe20000400000 */
[----:B------:R-:W-:Y:S01]  /*7e30*/  HADD2.F32 R122, -RZ, R122.H1_H1 ;  /* 0x3000007aff7a7230 */ /* 0x000fe20000004100 */
[----:B------:R-:W-:Y:S01]  /*7e40*/  LEA R195, R195, UR45, 0x1 ;  /* 0x0000002dc3c37c11 */ /* 0x000fe2000f8e08ff */
[--C-:B------:R-:W-:Y:S02]  /*7e50*/  HADD2.F32 R127, -RZ, R130.reuse.H0_H0 ;  /* 0x20000082ff7f7230 */ /* 0x100fe40000004100 */
[C---:B------:R-:W-:Y:S01]  /*7e60*/  FFMA R22, R107.reuse, R119, R22 ;  /* 0x000000776b167223 */ /* 0x040fe20000000016 */
[----:B------:R-:W-:Y:S02]  /*7e70*/  HADD2.F32 R130, -RZ, R130.H1_H1 ;  /* 0x30000082ff827230 */ /* 0x000fe40000004100 */
[C---:B------:R-:W-:Y:S01]  /*7e80*/  FFMA R23, R107.reuse, R122, R23 ;  /* 0x0000007a6b177223 */ /* 0x040fe20000000017 */
[----:B------:R1:W-:Y:S01]  /*7e90*/  STSM.16.M88.4 [R195+0x200], R208 ;  /* 0x000200d0c3007844 */ /* 0x0003e20000000200 */
[C---:B------:R-:W-:Y:S01]  /*7ea0*/  FFMA R88, R107.reuse, R121, R88 ;  /* 0x000000796b587223 */ /* 0x040fe20000000058 */
[C---:B------:R-:W-:Y:S01]  /*7eb0*/  FFMA R89, R107.reuse, R124, R89 ;  /* 0x0000007c6b597223 */ /* 0x040fe20000000059 */
[----:B------:R-:W-:Y:S01]  /*7ec0*/  FFMA R80, R107, R123, R80 ;  /* 0x0000007b6b507223 */ /* 0x000fe20000000050 */
[----:B------:R-:W-:Y:S01]  /*7ed0*/  F2FP.F16.F32.PACK_AB R214, R23, R22 ;  /* 0x0000001617d6723e */ /* 0x000fe200000000ff */
[C---:B------:R-:W-:Y:S01]  /*7ee0*/  FFMA R81, R107.reuse, R126, R81 ;  /* 0x0000007e6b517223 */ /* 0x040fe20000000051 */
[----:B------:R-:W-:Y:S01]  /*7ef0*/  FFMA R82, R107, R125, R82 ;  /* 0x0000007d6b527223 */ /* 0x000fe20000000052 */
[----:B------:R-:W-:Y:S01]  /*7f00*/  F2FP.F16.F32.PACK_AB R215, R89, R88 ;  /* 0x0000005859d7723e */ /* 0x000fe200000000ff */
[C---:B------:R-:W-:Y:S01]  /*7f10*/  FFMA R83, R107.reuse, R128, R83 ;  /* 0x000000806b537223 */ /* 0x040fe20000000053 */
[C---:B------:R-:W-:Y:S01]  /*7f20*/  FFMA R84, R107.reuse, R127, R84 ;  /* 0x0000007f6b547223 */ /* 0x040fe20000000054 */
[C---:B------:R-:W-:Y:S01]  /*7f30*/  FFMA R85, R107.reuse, R130, R85 ;  /* 0x000000826b557223 */ /* 0x040fe20000000055 */
[C---:B------:R-:W-:Y:S01]  /*7f40*/  FFMA R86, R107.reuse, R129, R86 ;  /* 0x000000816b567223 */ /* 0x040fe20000000056 */
[----:B------:R2:W-:Y:S01]  /*7f50*/  STSM.16.M88.4 [R195+0xa00], R212 ;  /* 0x000a00d4c3007844 */ /* 0x0005e20000000200 */
[C---:B------:R-:W-:Y:S01]  /*7f60*/  FFMA R87, R107.reuse, R132, R87 ;  /* 0x000000846b577223 */ /* 0x040fe20000000057 */
[--C-:B------:R-:W-:Y:S02]  /*7f70*/  HADD2.F32 R135, -RZ, R138.reuse.H0_H0 ;  /* 0x2000008aff877230 */ /* 0x100fe40000004100 */
[C---:B------:R-:W-:Y:S01]  /*7f80*/  FFMA R72, R107.reuse, R131, R72 ;  /* 0x000000836b487223 */ /* 0x040fe20000000048 */
[----:B------:R-:W-:Y:S02]  /*7f90*/  HADD2.F32 R138, -RZ, R138.H1_H1 ;  /* 0x3000008aff8a7230 */ /* 0x000fe40000004100 */
[C---:B------:R-:W-:Y:S01]  /*7fa0*/  FFMA R73, R107.reuse, R134, R73 ;  /* 0x000000866b497223 */ /* 0x040fe20000000049 */
[C---:B------:R-:W-:Y:S01]  /*7fb0*/  FFMA R74, R107.reuse, R133, R74 ;  /* 0x000000856b4a7223 */ /* 0x040fe2000000004a */
[C---:B------:R-:W-:Y:S01]  /*7fc0*/  FFMA R75, R107.reuse, R136, R75 ;  /* 0x000000886b4b7223 */ /* 0x040fe2000000004b */
[C---:B------:R-:W-:Y:S01]  /*7fd0*/  FFMA R76, R107.reuse, R135, R76 ;  /* 0x000000876b4c7223 */ /* 0x040fe2000000004c */
[C---:B------:R-:W-:Y:S01]  /*7fe0*/  FFMA R77, R107.reuse, R138, R77 ;  /* 0x0000008a6b4d7223 */ /* 0x040fe2000000004d */
[C---:B------:R-:W-:Y:S01]  /*7ff0*/  FFMA R78, R107.reuse, R137, R78 ;  /* 0x000000896b4e7223 */ /* 0x040fe2000000004e */
[C---:B------:R-:W-:Y:S01]  /*8000*/  FFMA R79, R107.reuse, R140, R79 ;  /* 0x0000008c6b4f7223 */ /* 0x040fe2000000004f */
[--C-:B------:R-:W-:Y:S02]  /*8010*/  HADD2.F32 R143, -RZ, R146.reuse.H0_H0 ;  /* 0x20000092ff8f7230 */ /* 0x100fe40000004100 */
[C---:B------:R-:W-:Y:S01]  /*8020*/  FFMA R64, R107.reuse, R139, R64 ;  /* 0x0000008b6b407223 */ /* 0x040fe20000000040 */
[----:B------:R-:W-:Y:S02]  /*8030*/  HADD2.F32 R146, -RZ, R146.H1_H1 ;  /* 0x30000092ff927230 */ /* 0x000fe40000004100 */
[C---:B------:R-:W-:Y:S01]  /*8040*/  FFMA R65, R107.reuse, R142, R65 ;  /* 0x0000008e6b417223 */ /* 0x040fe20000000041 */
[C---:B------:R-:W-:Y:S01]  /*8050*/  FFMA R66, R107.reuse, R141, R66 ;  /* 0x0000008d6b427223 */ /* 0x040fe20000000042 */
[C---:B------:R-:W-:Y:S01]  /*8060*/  FFMA R67, R107.reuse, R144, R67 ;  /* 0x000000906b437223 */ /* 0x040fe20000000043 */
[----:B------:R-:W-:Y:S01]  /*8070*/  FFMA R68, R107, R143, R68 ;  /* 0x0000008f6b447223 */ /* 0x000fe20000000044 */
[----:B-1----:R-:W-:Y:S01]  /*8080*/  F2FP.F16.F32.PACK_AB R208, R81, R80 ;  /* 0x0000005051d0723e */ /* 0x002fe200000000ff */
[----:B------:R-:W-:Y:S01]  /*8090*/  FFMA R69, R107, R146, R69 ;  /* 0x000000926b457223 */ /* 0x000fe20000000045 */
[----:B------:R-:W-:Y:S01]  /*80a0*/  F2FP.F16.F32.PACK_AB R209, R83, R82 ;  /* 0x0000005253d1723e */ /* 0x000fe200000000ff */
[----:B------:R-:W-:Y:S01]  /*80b0*/  FFMA R70, R107, R145, R70 ;  /* 0x000000916b467223 */ /* 0x000fe20000000046 */
[----:B------:R-:W-:Y:S01]  /*80c0*/  F2FP.F16.F32.PACK_AB R210, R85, R84 ;  /* 0x0000005455d2723e */ /* 0x000fe200000000ff */
[----:B------:R-:W-:Y:S01]  /*80d0*/  FFMA R71, R107, R148, R71 ;  /* 0x000000946b477223 */ /* 0x000fe20000000047 */
[----:B------:R-:W-:Y:S01]  /*80e0*/  F2FP.F16.F32.PACK_AB R211, R87, R86 ;  /* 0x0000005657d3723e */ /* 0x000fe200000000ff */
[--C-:B------:R-:W-:Y:S02]  /*80f0*/  HADD2.F32 R151, -RZ, R154.reuse.H0_H0 ;  /* 0x2000009aff977230 */ /* 0x100fe40000004100 */
[C---:B------:R-:W-:Y:S01]  /*8100*/  FFMA R56, R107.reuse, R147, R56 ;  /* 0x000000936b387223 */ /* 0x040fe20000000038 */
[C---:B------:R-:W-:Y:S01]  /*8110*/  FFMA R57, R107.reuse, R150, R57 ;  /* 0x000000966b397223 */ /* 0x040fe20000000039 */
[----:B------:R-:W-:Y:S01]  /*8120*/  FFMA R58, R107, R149, R58 ;  /* 0x000000956b3a7223 */ /* 0x000fe2000000003a */
[----:B------:R1:W-:Y:S01]  /*8130*/  STSM.16.M88.4 [R195+0x1200], R208 ;  /* 0x001200d0c3007844 */ /* 0x0003e20000000200 */
[----:B--2---:R-:W-:Y:S01]  /*8140*/  F2FP.F16.F32.PACK_AB R212, R73, R72 ;  /* 0x0000004849d4723e */ /* 0x004fe200000000ff */
[----:B------:R-:W-:Y:S01]  /*8150*/  FFMA R59, R107, R152, R59 ;  /* 0x000000986b3b7223 */ /* 0x000fe2000000003b */
[----:B------:R-:W-:Y:S01]  /*8160*/  F2FP.F16.F32.PACK_AB R213, R75, R74 ;  /* 0x0000004a4bd5723e */ /* 0x000fe200000000ff */
[----:B------:R-:W-:Y:S01]  /*8170*/  FMUL R60, R105, R60 ;  /* 0x0000003c693c7220 */ /* 0x000fe20000400000 */
[----:B------:R-:W-:Y:S01]  /*8180*/  F2FP.F16.F32.PACK_AB R214, R77, R76 ;  /* 0x0000004c4dd6723e */ /* 0x000fe200000000ff */
[----:B------:R-:W-:Y:S01]  /*8190*/  HADD2.F32 R154, -RZ, R154.H1_H1 ;  /* 0x3000009aff9a7230 */ /* 0x000fe20000004100 */
[----:B------:R-:W-:Y:S01]  /*81a0*/  F2FP.F16.F32.PACK_AB R215, R79, R78 ;  /* 0x0000004e4fd7723e */ /* 0x000fe200000000ff */
[----:B------:R-:W-:Y:S01]  /*81b0*/  FFMA R60, R107, R151, R60 ;  /* 0x000000976b3c7223 */ /* 0x000fe2000000003c */
[C---:B------:R-:W-:Y:S01]  /*81c0*/  FMUL R61, R105.reuse, R61 ;  /* 0x0000003d693d7220 */ /* 0x040fe20000400000 */
[C---:B------:R-:W-:Y:S01]  /*81d0*/  FMUL R62, R105.reuse, R62 ;  /* 0x0000003e693e7220 */ /* 0x040fe20000400000 */
[----:B------:R-:W-:Y:S01]  /*81e0*/  FMUL R63, R105, R63 ;  /* 0x0000003f693f7220 */ /* 0x000fe20000400000 */
[----:B------:R2:W-:Y:S01]  /*81f0*/  STSM.16.M88.4 [R195+0x1a00], R212 ;  /* 0x001a00d4c3007844 */ /* 0x0005e20000000200 */
[C---:B------:R-:W-:Y:S01]  /*8200*/  FFMA R61, R107.reuse, R154, R61 ;  /* 0x0000009a6b3d7223 */ /* 0x040fe2000000003d */
[C---:B------:R-:W-:Y:S01]  /*8210*/  FFMA R62, R107.reuse, R153, R62 ;  /* 0x000000996b3e7223 */ /* 0x040fe2000000003e */
[----:B------:R-:W-:Y:S01]  /*8220*/  FFMA R63, R107, R156, R63 ;  /* 0x0000009c6b3f7223 */ /* 0x000fe2000000003f */
[C---:B------:R-:W-:Y:S01]  /*8230*/  FMUL R48, R105.reuse, R48 ;  /* 0x0000003069307220 */ /* 0x040fe20000400000 */
[C---:B------:R-:W-:Y:S01]  /*8240*/  FMUL R49, R105.reuse, R49 ;  /* 0x0000003169317220 */ /* 0x040fe20000400000 */
[C---:B------:R-:W-:Y:S01]  /*8250*/  FMUL R50, R105.reuse, R50 ;  /* 0x0000003269327220 */ /* 0x040fe20000400000 */
[----:B------:R-:W-:Y:S01]  /*8260*/  FMUL R51, R105, R51 ;  /* 0x0000003369337220 */ /* 0x000fe20000400000 */
[--C-:B------:R-:W-:Y:S02]  /*8270*/  HADD2.F32 R159, -RZ, R162.reuse.H0_H0 ;  /* 0x200000a2ff9f7230 */ /* 0x100fe40000004100 */
[C---:B------:R-:W-:Y:S01]  /*8280*/  FFMA R48, R107.reuse, R155, R48 ;  /* 0x0000009b6b307223 */ /* 0x040fe20000000030 */
[C---:B------:R-:W-:Y:S01]  /*8290*/  FFMA R49, R107.reuse, R158, R49 ;  /* 0x0000009e6b317223 */ /* 0x040fe20000000031 */
[C---:B------:R-:W-:Y:S01]  /*82a0*/  FFMA R50, R107.reuse, R157, R50 ;  /* 0x0000009d6b327223 */ /* 0x040fe20000000032 */
[----:B------:R-:W-:Y:S01]  /*82b0*/  FFMA R51, R107, R160, R51 ;  /* 0x000000a06b337223 */ /* 0x000fe20000000033 */
[----:B------:R-:W-:Y:S01]  /*82c0*/  FMUL R52, R105, R52 ;  /* 0x0000003469347220 */ /* 0x000fe20000400000 */
[----:B------:R-:W-:Y:S01]  /*82d0*/  HADD2.F32 R162, -RZ, R162.H1_H1 ;  /* 0x300000a2ffa27230 */ /* 0x000fe20000004100 */
[----:B------:R-:W-:Y:S01]  /*82e0*/  F2FP.F16.F32.PACK_AB R232, R49, R48 ;  /* 0x0000003031e8723e */ /* 0x000fe200000000ff */
[----:B------:R-:W-:Y:S01]  /*82f0*/  FMUL R53, R105, R53 ;  /* 0x0000003569357220 */ /* 0x000fe20000400000 */
[----:B------:R-:W-:Y:S01]  /*8300*/  F2FP.F16.F32.PACK_AB R233, R51, R50 ;  /* 0x0000003233e9723e */ /* 0x000fe200000000ff */
[----:B------:R-:W-:Y:S01]  /*8310*/  FFMA R52, R107, R159, R52 ;  /* 0x0000009f6b347223 */ /* 0x000fe20000000034 */
[----:B-1----:R-:W-:Y:S01]  /*8320*/  F2FP.F16.F32.PACK_AB R208, R65, R64 ;  /* 0x0000004041d0723e */ /* 0x002fe200000000ff */
[----:B------:R-:W-:Y:S01]  /*8330*/  FFMA R53, R107, R162, R53 ;  /* 0x000000a26b357223 */ /* 0x000fe20000000035 */
[----:B------:R-:W-:Y:S01]  /*8340*/  F2FP.F16.F32.PACK_AB R209, R67, R66 ;  /* 0x0000004243d1723e */ /* 0x000fe200000000ff */
[----:B------:R-:W-:Y:S01]  /*8350*/  FMUL R54, R105, R54 ;  /* 0x0000003669367220 */ /* 0x000fe20000400000 */
[----:B------:R-:W-:Y:S01]  /*8360*/  F2FP.F16.F32.PACK_AB R210, R69, R68 ;  /* 0x0000004445d2723e */ /* 0x000fe200000000ff */
[----:B------:R-:W-:Y:S01]  /*8370*/  FMUL R55, R105, R55 ;  /* 0x0000003769377220 */ /* 0x000fe20000400000 */
[----:B------:R-:W-:Y:S01]  /*8380*/  F2FP.F16.F32.PACK_AB R211, R71, R70 ;  /* 0x0000004647d3723e */ /* 0x000fe200000000ff */
[----:B------:R-:W-:Y:S01]  /*8390*/  FFMA R54, R107, R161, R54 ;  /* 0x000000a16b367223 */ /* 0x000fe20000000036 */
[----:B------:R-:W-:Y:S01]  /*83a0*/  F2FP.F16.F32.PACK_AB R234, R53, R52 ;  /* 0x0000003435ea723e */ /* 0x000fe200000000ff */
[----:B------:R-:W-:Y:S01]  /*83b0*/  FFMA R55, R107, R164, R55 ;  /* 0x000000a46b377223 */ /* 0x000fe20000000037 */
[----:B------:R-:W-:Y:S01]  /*83c0*/  FMUL R40, R105, R40 ;  /* 0x0000002869287220 */ /* 0x000fe20000400000 */
[----:B------:R1:W-:Y:S01]  /*83d0*/  STSM.16.M88.4 [R195+0x2200], R208 ;  /* 0x002200d0c3007844 */ /* 0x0003e20000000200 */
[----:B--2---:R-:W-:Y:S01]  /*83e0*/  F2FP.F16.F32.PACK_AB R212, R57, R56 ;  /* 0x0000003839d4723e */ /* 0x004fe200000000ff */
[----:B------:R-:W-:Y:S01]  /*83f0*/  FMUL R41, R105, R41 ;  /* 0x0000002969297220 */ /* 0x000fe20000400000 */
[----:B------:R-:W-:Y:S01]  /*8400*/  F2FP.F16.F32.PACK_AB R213, R59, R58 ;  /* 0x0000003a3bd5723e */ /* 0x000fe200000000ff */
[----:B------:R-:W-:Y:S01]  /*8410*/  FFMA R40, R107, R163, R40 ;  /* 0x000000a36b287223 */ /* 0x000fe20000000028 */
[----:B------:R-:W-:Y:S01]  /*8420*/  F2FP.F16.F32.PACK_AB R214, R61, R60 ;  /* 0x0000003c3dd6723e */ /* 0x000fe200000000ff */
[----:B------:R-:W-:Y:S01]  /*8430*/  FFMA R41, R107, R166, R41 ;  /* 0x000000a66b297223 */ /* 0x000fe20000000029 */
[----:B------:R-:W-:Y:S01]  /*8440*/  F2FP.F16.F32.PACK_AB R215, R63, R62 ;  /* 0x0000003e3fd7723e */ /* 0x000fe200000000ff */
[----:B------:R-:W-:Y:S01]  /*8450*/  FMUL R42, R105, R42 ;  /* 0x0000002a692a7220 */ /* 0x000fe20000400000 */
[----:B------:R-:W-:Y:S01]  /*8460*/  F2FP.F16.F32.PACK_AB R235, R55, R54 ;  /* 0x0000003637eb723e */ /* 0x000fe200000000ff */
[----:B------:R-:W-:Y:S01]  /*8470*/  FMUL R43, R105, R43 ;  /* 0x0000002b692b7220 */ /* 0x000fe20000400000 */
[--C-:B------:R-:W-:Y:S01]  /*8480*/  HADD2.F32 R167, -RZ, R170.reuse.H0_H0 ;  /* 0x200000aaffa77230 */ /* 0x100fe20000004100 */
[----:B------:R2:W-:Y:S01]  /*8490*/  STSM.16.M88.4 [R195+0x2a00], R212 ;  /* 0x002a00d4c3007844 */ /* 0x0005e20000000200 */
[C---:B------:R-:W-:Y:S01]  /*84a0*/  FFMA R42, R107.reuse, R165, R42 ;  /* 0x000000a56b2a7223 */ /* 0x040fe2000000002a */
[----:B------:R-:W-:Y:S01]  /*84b0*/  FFMA R43, R107, R168, R43 ;  /* 0x000000a86b2b7223 */ /* 0x000fe2000000002b */
[C---:B------:R-:W-:Y:S01]  /*84c0*/  FMUL R44, R105.reuse, R44 ;  /* 0x0000002c692c7220 */ /* 0x040fe20000400000 */
[----:B------:R-:W-:Y:S04]  /*84d0*/  HADD2.F32 R170, -RZ, R170.H1_H1 ;  /* 0x300000aaffaa7230 */ /* 0x000fe80000004100 */
[----:B------:R2:W-:Y:S01]  /*84e0*/  STSM.16.M88.4 [R195+0x3200], R232 ;  /* 0x003200e8c3007844 */ /* 0x0005e20000000200 */
[----:B------:R-:W-:Y:S01]  /*84f0*/  FMUL R45, R105, R45 ;  /* 0x0000002d692d7220 */ /* 0x000fe20000400000 */
[----:B------:R-:W-:Y:S01]  /*8500*/  FFMA R44, R107, R167, R44 ;  /* 0x000000a76b2c7223 */ /* 0x000fe2000000002c */
[C---:B------:R-:W-:Y:S01]  /*8510*/  FMUL R46, R105.reuse, R46 ;  /* 0x0000002e692e7220 */ /* 0x040fe20000400000 */
[----:B------:R-:W-:Y:S01]  /*8520*/  FMUL R47, R105, R47 ;  /* 0x0000002f692f7220 */ /* 0x000fe20000400000 */
[----:B------:R-:W-:Y:S01]  /*8530*/  FFMA R45, R107, R170, R45 ;  /* 0x000000aa6b2d7223 */ /* 0x000fe2000000002d */
[----:B------:R-:W-:Y:S01]  /*8540*/  FMUL R32, R105, R32 ;  /* 0x0000002069207220 */ /* 0x000fe20000400000 */
[C---:B------:R-:W-:Y:S01]  /*8550*/  FFMA R46, R107.reuse, R169, R46 ;  /* 0x000000a96b2e7223 */ /* 0x040fe2000000002e */
[----:B------:R-:W-:Y:S01]  /*8560*/  FFMA R47, R107, R172, R47 ;  /* 0x000000ac6b2f7223 */ /* 0x000fe2000000002f */
[----:B------:R-:W-:Y:S01]  /*8570*/  FMUL R33, R105, R33 ;  /* 0x0000002169217220 */ /* 0x000fe20000400000 */
[----:B------:R-:W-:Y:S01]  /*8580*/  FFMA R32, R107, R171, R32 ;  /* 0x000000ab6b207223 */ /* 0x000fe20000000020 */
[C---:B------:R-:W-:Y:S01]  /*8590*/  FMUL R34, R105.reuse, R34 ;  /* 0x0000002269227220 */ /* 0x040fe20000400000 */
[----:B------:R-:W-:Y:S01]  /*85a0*/  FMUL R35, R105, R35 ;  /* 0x0000002369237220 */ /* 0x000fe20000400000 */
[--C-:B------:R-:W-:Y:S01]  /*85b0*/  HADD2.F32 R175, -RZ, R178.reuse.H0_H0 ;  /* 0x200000b2ffaf7230 */ /* 0x100fe20000004100 */
[----:B-1----:R-:W-:Y:S01]  /*85c0*/  F2FP.F16.F32.PACK_AB R208, R41, R40 ;  /* 0x0000002829d0723e */ /* 0x002fe200000000ff */
[----:B------:R-:W-:Y:S01]  /*85d0*/  FFMA R33, R107, R174, R33 ;  /* 0x000000ae6b217223 */ /* 0x000fe20000000021 */
[----:B------:R-:W-:Y:S01]  /*85e0*/  F2FP.F16.F32.PACK_AB R209, R43, R42 ;  /* 0x0000002a2bd1723e */ /* 0x000fe200000000ff */
[----:B------:R-:W-:Y:S01]  /*85f0*/  FFMA R34, R107, R173, R34 ;  /* 0x000000ad6b227223 */ /* 0x000fe20000000022 */
[----:B------:R-:W-:Y:S01]  /*8600*/  F2FP.F16.F32.PACK_AB R210, R45, R44 ;  /* 0x0000002c2dd2723e */ /* 0x000fe200000000ff */
[----:B------:R-:W-:Y:S01]  /*8610*/  FFMA R35, R107, R176, R35 ;  /* 0x000000b06b237223 */ /* 0x000fe20000000023 */
[----:B------:R-:W-:Y:S01]  /*8620*/  F2FP.F16.F32.PACK_AB R211, R47, R46 ;  /* 0x0000002e2fd3723e */ /* 0x000fe200000000ff */
[----:B------:R-:W-:Y:S01]  /*8630*/  FMUL R36, R105, R36 ;  /* 0x0000002469247220 */ /* 0x000fe20000400000 */
[----:B------:R-:W-:Y:S01]  /*8640*/  HADD2.F32 R178, -RZ, R178.H1_H1 ;  /* 0x300000b2ffb27230 */ /* 0x000fe20000004100 */
[----:B------:R-:W-:Y:S01]  /*8650*/  F2FP.F16.F32.PACK_AB R32, R33, R32 ;  /* 0x000000202120723e */ /* 0x000fe200000000ff */
[----:B------:R-:W-:Y:S01]  /*8660*/  FMUL R37, R105, R37 ;  /* 0x0000002569257220 */ /* 0x000fe20000400000 */
[----:B------:R2:W-:Y:S01]  /*8670*/  STSM.16.M88.4 [R195+0x3a00], R208 ;  /* 0x003a00d0c3007844 */ /* 0x0005e20000000200 */
[----:B------:R-:W-:Y:S01]  /*8680*/  F2FP.F16.F32.PACK_AB R33, R35, R34 ;  /* 0x000000222321723e */ /* 0x000fe200000000ff */
[C---:B------:R-:W-:Y:S01]  /*8690*/  FFMA R36, R107.reuse, R175, R36 ;  /* 0x000000af6b247223 */ /* 0x040fe20000000024 */
[----:B------:R-:W-:Y:S01]  /*86a0*/  FFMA R37, R107, R178, R37 ;  /* 0x000000b26b257223 */ /* 0x000fe20000000025 */
[C---:B------:R-:W-:Y:S01]  /*86b0*/  FMUL R38, R105.reuse, R38 ;  /* 0x0000002669267220 */ /* 0x040fe20000400000 */
[C---:B------:R-:W-:Y:S01]  /*86c0*/  FMUL R39, R105.reuse, R39 ;  /* 0x0000002769277220 */ /* 0x040fe20000400000 */
[C---:B------:R-:W-:Y:S01]  /*86d0*/  FMUL R24, R105.reuse, R24 ;  /* 0x0000001869187220 */ /* 0x040fe20000400000 */
[----:B------:R-:W-:Y:S01]  /*86e0*/  FMUL R25, R105, R25 ;  /* 0x0000001969197220 */ /* 0x000fe20000400000 */
[----:B------:R-:W-:Y:S01]  /*86f0*/  F2FP.F16.F32.PACK_AB R34, R37, R36 ;  /* 0x000000242522723e */ /* 0x000fe200000000ff */
[C---:B------:R-:W-:Y:S01]  /*8700*/  FFMA R38, R107.reuse, R177, R38 ;  /* 0x000000b16b267223 */ /* 0x040fe20000000026 */
[C---:B------:R-:W-:Y:S01]  /*8710*/  FFMA R39, R107.reuse, R180, R39 ;  /* 0x000000b46b277223 */ /* 0x040fe20000000027 */
[C---:B------:R-:W-:Y:S01]  /*8720*/  FFMA R24, R107.reuse, R179, R24 ;  /* 0x000000b36b187223 */ /* 0x040fe20000000018 */
[----:B------:R-:W-:Y:S01]  /*8730*/  FFMA R25, R107, R182, R25 ;  /* 0x000000b66b197223 */ /* 0x000fe20000000019 */
[C---:B------:R-:W-:Y:S01]  /*8740*/  FMUL R26, R105.reuse, R26 ;  /* 0x0000001a691a7220 */ /* 0x040fe20000400000 */
[----:B------:R-:W-:Y:S01]  /*8750*/  FMUL R27, R105, R27 ;  /* 0x0000001b691b7220 */ /* 0x000fe20000400000 */
[--C-:B------:R-:W-:Y:S01]  /*8760*/  HADD2.F32 R183, -RZ, R186.reuse.H0_H0 ;  /* 0x200000baffb77230 */ /* 0x100fe20000004100 */
[----:B------:R-:W-:Y:S01]  /*8770*/  F2FP.F16.F32.PACK_AB R35, R39, R38 ;  /* 0x000000262723723e */ /* 0x000fe200000000ff */
[----:B------:R-:W-:Y:S01]  /*8780*/  FFMA R26, R107, R181, R26 ;  /* 0x000000b56b1a7223 */ /* 0x000fe2000000001a */
[----:B------:R-:W-:Y:S01]  /*8790*/  F2FP.F16.F32.PACK_AB R24, R25, R24 ;  /* 0x000000181918723e */ /* 0x000fe200000000ff */
[----:B------:R-:W-:Y:S01]  /*87a0*/  FFMA R27, R107, R184, R27 ;  /* 0x000000b86b1b7223 */ /* 0x000fe2000000001b */
[C---:B------:R-:W-:Y:S01]  /*87b0*/  FMUL R28, R105.reuse, R28 ;  /* 0x0000001c691c7220 */ /* 0x040fe20000400000 */
[----:B------:R2:W-:Y:S01]  /*87c0*/  STSM.16.M88.4 [R195+0x4200], R32 ;  /* 0x00420020c3007844 */ /* 0x0005e20000000200 */
[----:B------:R-:W-:Y:S02]  /*87d0*/  HADD2.F32 R186, -RZ, R186.H1_H1 ;  /* 0x300000baffba7230 */ /* 0x000fe40000004100 */
[----:B------:R-:W-:Y:S01]  /*87e0*/  FMUL R29, R105, R29 ;  /* 0x0000001d691d7220 */ /* 0x000fe20000400000 */
[----:B------:R-:W-:Y:S01]  /*87f0*/  F2FP.F16.F32.PACK_AB R25, R27, R26 ;  /* 0x0000001a1b19723e */ /* 0x000fe200000000ff */
[----:B------:R-:W-:Y:S01]  /*8800*/  FFMA R28, R107, R183, R28 ;  /* 0x000000b76b1c7223 */ /* 0x000fe2000000001c */
[----:B------:R-:W-:Y:S01]  /*8810*/  FMUL R30, R105, R30 ;  /* 0x0000001e691e7220 */ /* 0x000fe20000400000 */
[----:B------:R-:W-:Y:S01]  /*8820*/  FFMA R29, R107, R186, R29 ;  /* 0x000000ba6b1d7223 */ /* 0x000fe2000000001d */
[C---:B------:R-:W-:Y:S01]  /*8830*/  FMUL R31, R105.reuse, R31 ;  /* 0x0000001f691f7220 */ /* 0x040fe20000400000 */
[C---:B------:R-:W-:Y:S01]  /*8840*/  FMUL R4, R105.reuse, R4 ;  /* 0x0000000469047220 */ /* 0x040fe20000400000 */
[----:B------:R-:W-:Y:S01]  /*8850*/  FMUL R5, R105, R5 ;  /* 0x0000000569057220 */ /* 0x000fe20000400000 */
[----:B------:R-:W-:Y:S01]  /*8860*/  FFMA R30, R107, R185, R30 ;  /* 0x000000b96b1e7223 */ /* 0x000fe2000000001e */
[----:B------:R-:W-:Y:S01]  /*8870*/  FMUL R6, R105, R6 ;  /* 0x0000000669067220 */ /* 0x000fe20000400000 */
[----:B------:R-:W-:Y:S01]  /*8880*/  FFMA R31, R107, R188, R31 ;  /* 0x000000bc6b1f7223 */ /* 0x000fe2000000001f */
[--C-:B------:R-:W-:Y:S02]  /*8890*/  HADD2.F32 R191, -RZ, R194.reuse.H0_H0 ;  /* 0x200000c2ffbf7230 */ /* 0x100fe40000004100 */
[----:B------:R-:W-:Y:S01]  /*88a0*/  FMUL R7, R105, R7 ;  /* 0x0000000769077220 */ /* 0x000fe20000400000 */
[----:B------:R-:W-:Y:S01]  /*88b0*/  FFMA R4, R107, R187, R4 ;  /* 0x000000bb6b047223 */ /* 0x000fe20000000004 */
[----:B------:R-:W-:Y:S02]  /*88c0*/  HADD2.F32 R194, -RZ, R194.H1_H1 ;  /* 0x300000c2ffc27230 */ /* 0x000fe40000004100 */
[----:B------:R-:W-:Y:S01]  /*88d0*/  FMUL R8, R105, R8 ;  /* 0x0000000869087220 */ /* 0x000fe20000400000 */
[----:B------:R-:W-:Y:S01]  /*88e0*/  FFMA R5, R107, R190, R5 ;  /* 0x000000be6b057223 */ /* 0x000fe20000000005 */
[----:B------:R-:W-:Y:S01]  /*88f0*/  FMUL R9, R105, R9 ;  /* 0x0000000969097220 */ /* 0x000fe20000400000 */
[----:B------:R-:W-:Y:S01]  /*8900*/  FFMA R6, R107, R189, R6 ;  /* 0x000000bd6b067223 */ /* 0x000fe20000000006 */
[----:B------:R-:W-:Y:S01]  /*8910*/  FMUL R10, R105, R10 ;  /* 0x0000000a690a7220 */ /* 0x000fe20000400000 */
[----:B------:R-:W-:Y:S01]  /*8920*/  FFMA R7, R107, R192, R7 ;  /* 0x000000c06b077223 */ /* 0x000fe20000000007 */
[----:B------:R-:W-:Y:S01]  /*8930*/  FMUL R11, R105, R11 ;  /* 0x0000000b690b7220 */ /* 0x000fe20000400000 */
[C---:B------:R-:W-:Y:S01]  /*8940*/  FFMA R8, R107.reuse, R191, R8 ;  /* 0x000000bf6b087223 */ /* 0x040fe20000000008 */
[C---:B------:R-:W-:Y:S01]  /*8950*/  FFMA R9, R107.reuse, R194, R9 ;  /* 0x000000c26b097223 */ /* 0x040fe20000000009 */
[C---:B------:R-:W-:Y:S01]  /*8960*/  FFMA R10, R107.reuse, R193, R10 ;  /* 0x000000c16b0a7223 */ /* 0x040fe2000000000a */
[----:B------:R-:W-:Y:S01]  /*8970*/  FFMA R11, R107, R196, R11 ;  /* 0x000000c46b0b7223 */ /* 0x000fe2000000000b */
[----:B------:R-:W-:Y:S01]  /*8980*/  F2FP.F16.F32.PACK_AB R26, R29, R28 ;  /* 0x0000001c1d1a723e */ /* 0x000fe200000000ff */
[----:B------:R-:W-:Y:S01]  /*8990*/  UIADD3 UR7, UPT, UPT, UR46, 0x1, URZ ;  /* 0x000000012e077890 */ /* 0x000fe2000fffe0ff */
[----:B------:R-:W-:Y:S01]  /*89a0*/  F2FP.F16.F32.PACK_AB R27, R31, R30 ;  /* 0x0000001e1f1b723e */ /* 0x000fe200000000ff */
[----:B------:R-:W-:Y:S01]  /*89b0*/  BSSY.RECONVERGENT B0, `(.L_x_108) ;  /* 0x0000047000007945 */ /* 0x000fe20003800200 */
[----:B------:R-:W-:Y:S02]  /*89c0*/  F2FP.F16.F32.PACK_AB R4, R5, R4 ;  /* 0x000000040504723e */ /* 0x000fe400000000ff */
[----:B------:R-:W-:Y:S01]  /*89d0*/  F2FP.F16.F32.PACK_AB R5, R7, R6 ;  /* 0x000000060705723e */ /* 0x000fe200000000ff */
[----:B------:R2:W-:Y:S01]  /*89e0*/  STSM.16.M88.4 [R195+0x4a00], R24 ;  /* 0x004a0018c3007844 */ /* 0x0005e20000000200 */
[----:B------:R-:W-:Y:S02]  /*89f0*/  F2FP.F16.F32.PACK_AB R6, R9, R8 ;  /* 0x000000080906723e */ /* 0x000fe400000000ff */
[----:B------:R-:W-:Y:S05]  /*8a00*/  F2FP.F16.F32.PACK_AB R7, R11, R10 ;  /* 0x0000000a0b07723e */ /* 0x000fea00000000ff */
[----:B------:R2:W-:Y:S01]  /*8a10*/  STSM.16.M88.4 [R195+0x5200], R4 ;  /* 0x00520004c3007844 */ /* 0x0005e20000000200 */
[----:B------:R-:W-:Y:S01]  /*8a20*/  @!PT LDS RZ, [RZ] ;  /* 0x00000000fffff984 */ /* 0x000fe20000000800 */
[----:B------:R-:W-:Y:S01]  /*8a30*/  @!PT LDS RZ, [RZ] ;  /* 0x00000000fffff984 */ /* 0x000fe20000000800 */
[----:B------:R-:W-:Y:S01]  /*8a40*/  @!PT LDS RZ, [RZ] ;  /* 0x00000000fffff984 */ /* 0x000fe20000000800 */
[----:B------:R-:W-:Y:S01]  /*8a50*/  @!PT LDS RZ, [RZ] ;  /* 0x00000000fffff984 */ /* 0x000fe20000000800 */
[----:B------:R1:W-:Y:S07]  /*8a60*/  MEMBAR.ALL.CTA ;  /* 0x0000000000007992 */ /* 0x0003ee0000008000 */
[----:B-1----:R-:W1:Y:S02]  /*8a70*/  FENCE.VIEW.ASYNC.S ;  /* 0x00000000000073c6 */ /* 0x002e640000000000 */
[----:B-1----:R-:W-:Y:S06]  /*8a80*/  BAR.SYNC.DEFER_BLOCKING 0x1, 0x80 ;  /* 0x0042000000007b1d */ /* 0x002fec0000010000 */
[----:B------:R-:W-:Y:S05]  /*8a90*/  @P0 BRA `(.L_x_109) ;  /* 0x0000000000e00947 */ /* 0x000fea0003800000 */
[----:B------:R-:W1:Y:S01]  /*8aa0*/  LDCU.64 UR12, c[0x0][0x348] ;  /* 0x00006900ff0c77ac */ /* 0x000e620008000a00 */
[----:B------:R-:W-:Y:S02]  /*8ab0*/  UIMAD UR6, UR46, 0x5800, UR45 ;  /* 0x000058002e0678a4 */ /* 0x000fe4000f8e022d */
[----:B------:R-:W-:Y:S02]  /*8ac0*/  UIMAD UR9, UR56, 0xb0, URZ ;  /* 0x000000b0380978a4 */ /* 0x000fe4000f8e02ff */
[----:B------:R-:W-:Y:S02]  /*8ad0*/  USHF.L.U32 UR10, UR47, 0x6, URZ ;  /* 0x000000062f0a7899 */ /* 0x000fe400080006ff */
[----:B------:R-:W-:Y:S01]  /*8ae0*/  UIADD3 UR8, UPT, UPT, UR6, 0x200, URZ ;  /* 0x0000020006087890 */ /* 0x000fe2000fffe0ff */
[----:B------:R-:W-:Y:S01]  /*8af0*/  UMOV UR11, UR36 ;  /* 0x00000024000b7c82 */ /* 0x000fe20008000000 */
[----:B------:R-:W-:Y:S01]  /*8b00*/  UMOV UR15, UR36 ;  /* 0x00000024000f7c82 */ /* 0x000fe20008000000 */
[----:B------:R-:W-:Y:S02]  /*8b10*/  UIADD3 UR21, UPT, UPT, UR9, 0x20, URZ ;  /* 0x0000002009157890 */ /* 0x000fe4000fffe0ff */
[----:B------:R-:W-:Y:S01]  /*8b20*/  UMOV UR14, UR10 ;  /* 0x0000000a000e7c82 */ /* 0x000fe20008000000 */
[----:B------:R-:W-:Y:S02]  /*8b30*/  UIADD3 UR20, UPT, UPT, UR6, 0x1200, URZ ;  /* 0x0000120006147890 */ /* 0x000fe4000fffe0ff */
[----:B-1----:R-:W-:Y:S02]  /*8b40*/  UIADD3 UR4, UP0, UPT, UR12, 0x680, URZ ;  /* 0x000006800c047890 */ /* 0x002fe4000ff1e0ff */
[----:B------:R-:W-:Y:S02]  /*8b50*/  UIADD3 UR12, UPT, UPT, UR6, 0xa00, URZ ;  /* 0x00000a00060c7890 */ /* 0x000fe4000fffe0ff */
[----:B------:R-:W-:Y:S02]  /*8b60*/  UIADD3.X UR5, UPT, UPT, URZ, UR13, URZ, UP0, !UPT ;  /* 0x0000000dff057290 */ /* 0x000fe400087fe4ff */
[----:B------:R-:W-:Y:S01]  /*8b70*/  UIADD3 UR13, UPT, UPT, UR9, 0x10, URZ ;  /* 0x00000010090d7890 */ /* 0x000fe2000fffe0ff */
[----:B------:R-:W-:Y:S01]  /*8b80*/  UMOV UR23, UR36 ;  /* 0x0000002400177c82 */ /* 0x000fe20008000000 */
[----:B------:R-:W-:Y:S01]  /*8b90*/  UMOV UR22, UR10 ;  /* 0x0000000a00167c82 */ /* 0x000fe20008000000 */
[----:B------:R-:W-:Y:S02]  /*8ba0*/  UIADD3 UR25, UPT, UPT, UR9, 0x30, URZ ;  /* 0x0000003009197890 */ /* 0x000fe4000fffe0ff */
[----:B------:R-:W-:Y:S02]  /*8bb0*/  UIADD3 UR24, UPT, UPT, UR6, 0x1a00, URZ ;  /* 0x00001a0006187890 */ /* 0x000fe4000fffe0ff */
[----:B------:R1:W-:Y:S01]  /*8bc0*/  UTMASTG.3D [UR8], [UR4] ;  /* 0x00000008040073b5 */ /* 0x0003e20008010000 */
[----:B------:R-:W-:Y:S01]  /*8bd0*/  UMOV UR27, UR36 ;  /* 0x00000024001b7c82 */ /* 0x000fe20008000000 */
[----:B------:R-:W-:Y:S01]  /*8be0*/  UMOV UR26, UR10 ;  /* 0x0000000a001a7c82 */ /* 0x000fe20008000000 */
[----:B------:R-:W-:Y:S02]  /*8bf0*/  UIADD3 UR29, UPT, UPT, UR9, 0x40, URZ ;  /* 0x00000040091d7890 */ /* 0x000fe4000fffe0ff */
[----:B------:R-:W-:Y:S01]  /*8c00*/  UIADD3 UR28, UPT, UPT, UR6, 0x2200, URZ ;  /* 0x00002200061c7890 */ /* 0x000fe2000fffe0ff */
[----:B------:R-:W-:Y:S01]  /*8c10*/  UMOV UR31, UR36 ;  /* 0x00000024001f7c82 */ /* 0x000fe20008000000 */
[----:B------:R3:W-:Y:S01]  /*8c20*/  UTMASTG.3D [UR12], [UR4] ;  /* 0x0000000c040073b5 */ /* 0x0007e20008010000 */
[----:B------:R-:W-:Y:S01]  /*8c30*/  UMOV UR30, UR10 ;  /* 0x0000000a001e7c82 */ /* 0x000fe20008000000 */
[----:B------:R-:W-:Y:S02]  /*8c40*/  UIADD3 UR33, UPT, UPT, UR9, 0x50, URZ ;  /* 0x0000005009217890 */ /* 0x000fe4000fffe0ff */
[----:B------:R-:W-:Y:S01]  /*8c50*/  UIADD3 UR32, UPT, UPT, UR6, 0x2a00, URZ ;  /* 0x00002a0006207890 */ /* 0x000fe2000fffe0ff */
[----:B------:R-:W-:Y:S01]  /*8c60*/  UMOV UR35, UR36 ;  /* 0x0000002400237c82 */ /* 0x000fe20008000000 */
[----:B------:R-:W-:Y:S01]  /*8c70*/  UMOV UR34, UR10 ;  /* 0x0000000a00227c82 */ /* 0x000fe20008000000 */
[----:B------:R4:W-:Y:S01]  /*8c80*/  UTMASTG.3D [UR20], [UR4] ;  /* 0x00000014040073b5 */ /* 0x0009e20008010000 */
[----:B------:R-:W-:Y:S02]  /*8c90*/  UIADD3 UR49, UPT, UPT, UR9, 0x60, URZ ;  /* 0x0000006009317890 */ /* 0x000fe4000fffe0ff */
[----:B------:R-:W-:Y:S01]  /*8ca0*/  UIADD3 UR48, UPT, UPT, UR6, 0x3200, URZ ;  /* 0x0000320006307890 */ /* 0x000fe2000fffe0ff */
[----:B------:R-:W-:Y:S01]  /*8cb0*/  UMOV UR51, UR36 ;  /* 0x0000002400337c82 */ /* 0x000fe20008000000 */
[----:B------:R-:W-:Y:S01]  /*8cc0*/  UMOV UR50, UR10 ;  /* 0x0000000a00327c82 */ /* 0x000fe20008000000 */
[----:B------:R-:W-:Y:S01]  /*8cd0*/  UIADD3 UR53, UPT, UPT, UR9, 0x70, URZ ;  /* 0x0000007009357890 */ /* 0x000fe2000fffe0ff */
[----:B------:R4:W-:Y:S01]  /*8ce0*/  UTMASTG.3D [UR24], [UR4] ;  /* 0x00000018040073b5 */ /* 0x0009e20008010000 */
[----:B------:R-:W-:Y:S01]  /*8cf0*/  UIADD3 UR52, UPT, UPT, UR6, 0x3a00, URZ ;  /* 0x00003a0006347890 */ /* 0x000fe2000fffe0ff */
[----:B------:R-:W-:Y:S01]  /*8d00*/  UMOV UR55, UR36 ;  /* 0x0000002400377c82 */ /* 0x000fe20008000000 */
[----:B------:R-:W-:Y:S01]  /*8d10*/  UMOV UR54, UR10 ;  /* 0x0000000a00367c82 */ /* 0x000fe20008000000 */
[----:B------:R-:W-:Y:S02]  /*8d20*/  UIADD3 UR17, UPT, UPT, UR9, 0x80, URZ ;  /* 0x0000008009117890 */ /* 0x000fe4000fffe0ff */
[----:B------:R-:W-:Y:S01]  /*8d30*/  UIADD3 UR16, UPT, UPT, UR6, 0x4200, URZ ;  /* 0x0000420006107890 */ /* 0x000fe2000fffe0ff */
[----:B------:R4:W-:Y:S01]  /*8d40*/  UTMASTG.3D [UR28], [UR4] ;  /* 0x0000001c040073b5 */ /* 0x0009e20008010000 */
[----:B------:R-:W-:Y:S01]  /*8d50*/  UMOV UR19, UR36 ;  /* 0x0000002400137c82 */ /* 0x000fe20008000000 */
[----:B------:R-:W-:Y:S01]  /*8d60*/  UMOV UR18, UR10 ;  /* 0x0000000a00127c82 */ /* 0x000fe20008000000 */
[----:B-1----:R-:W-:Y:S01]  /*8d70*/  UIADD3 UR8, UPT, UPT, UR6, 0x5200, URZ ;  /* 0x0000520006087890 */ /* 0x002fe2000fffe0ff */
[----:B------:R4:W-:Y:S01]  /*8d80*/  UTMASTG.3D [UR32], [UR4] ;  /* 0x00000020040073b5 */ /* 0x0009e20008010000 */
[----:B---3--:R-:W-:Y:S02]  /*8d90*/  UIADD3 UR13, UPT, UPT, UR9, 0x90, URZ ;  /* 0x00000090090d7890 */ /* 0x008fe4000fffe0ff */
[----:B------:R-:W-:Y:S02]  /*8da0*/  UIADD3 UR12, UPT, UPT, UR6, 0x4a00, URZ ;  /* 0x00004a00060c7890 */ /* 0x000fe4000fffe0ff */
[----:B------:R-:W-:Y:S01]  /*8db0*/  UIADD3 UR9, UPT, UPT, UR9, 0xa0, URZ ;  /* 0x000000a009097890 */ /* 0x000fe2000fffe0ff */
[----:B------:R4:W-:Y:S01]  /*8dc0*/  UTMASTG.3D [UR48], [UR4] ;  /* 0x00000030040073b5 */ /* 0x0009e20008010000 */
[----:B------:R4:W-:Y:S01]  /*8dd0*/  UTMASTG.3D [UR52], [UR4] ;  /* 0x00000034040073b5 */ /* 0x0009e20008010000 */
[----:B------:R4:W-:Y:S04]  /*8de0*/  UTMASTG.3D [UR16], [UR4] ;  /* 0x00000010040073b5 */ /* 0x0009e80008010000 */
[----:B------:R4:W-:Y:S02]  /*8df0*/  UTMASTG.3D [UR12], [UR4] ;  /* 0x0000000c040073b5 */ /* 0x0009e40008010000 */
[----:B------:R4:W-:Y:S02]  /*8e00*/  UTMASTG.3D [UR8], [UR4] ;  /* 0x00000008040073b5 */ /* 0x0009e40008010000 */
[----:B----4-:R0:W-:Y:S02]  /*8e10*/  UTMACMDFLUSH ;  /* 0x00000000000079b7 */ /* 0x0101e40000000000 */
.L_x_109:
[----:B------:R-:W-:Y:S05]  /*8e20*/  BSYNC.RECONVERGENT B0 ;  /* 0x0000000000007941 */ /* 0x000fea0003800200 */
.L_x_108:
[----:B------:R-:W-:Y:S04]  /*8e30*/  BSSY.RECONVERGENT B0, `(.L_x_110) ;  /* 0x0000003000007945 */ /* 0x000fe80003800200 */
[----:B------:R-:W-:Y:S05]  /*8e40*/  @P0 BRA `(.L_x_111) ;  /* 0x0000000000040947 */ /* 0x000fea0003800000 */
[----:B------:R-:W-:Y:S04]  /*8e50*/  DEPBAR.LE SB0, 0x0 ;  /* 0x000080000000791a */ /* 0x000fe80000000000 */
.L_x_111:
[----:B------:R-:W-:Y:S05]  /*8e60*/  BSYNC.RECONVERGENT B0 ;  /* 0x0000000000007941 */ /* 0x000fea0003800200 */
.L_x_110:
[----:B------:R-:W-:Y:S01]  /*8e70*/  BAR.SYNC.DEFER_BLOCKING 0x1, 0x80 ;  /* 0x0042000000007b1d */ /* 0x000fe20000010000 */
[----:B------:R-:W-:Y:S01]  /*8e80*/  UIADD3 UR57, UPT, UPT, UR57, 0x1, URZ ;  /* 0x0000000139397890 */ /* 0x000fe2000fffe0ff */
[----:B------:R-:W-:Y:S03]  /*8e90*/  IADD3 R104, PT, PT, R104, 0x1, RZ ;  /* 0x0000000168687810 */ /* 0x000fe60007ffe0ff */
[----:B------:R-:W-:Y:S09]  /*8ea0*/  UISETP.NE.AND UP0, UPT, UR57, URZ, UPT ;  /* 0x000000ff3900728c */ /* 0x000ff2000bf05270 */
[----:B------:R-:W-:Y:S05]  /*8eb0*/  BRA.U !UP0, `(.L_x_112) ;  /* 0x0000000108287547 */ /* 0x000fea000b800000 */
[----:B------:R-:W-:Y:S01]  /*8ec0*/  ISETP.NE.AND P0, PT, R230, RZ, PT ;  /* 0x000000ffe600720c */ /* 0x000fe20003f05270 */
[----:B------:R-:W-:Y:S11]  /*8ed0*/  IMAD.U32 R0, RZ, RZ, UR42 ;  /* 0x0000002aff007e24 */ /* 0x000ff6000f8e00ff */
[----:B------:R-:W-:Y:S01]  /*8ee0*/  @!UPT UIADD3 URZ, UPT, UPT, URZ, URZ, URZ ;  /* 0x000000fffffff290 */ /* 0x000fe2000fffe0ff */
[C---:B------:R-:W-:Y:S01]  /*8ef0*/  @P0 LEA R3, R222.reuse, UR45, 0x3 ;  /* 0x0000002dde030c11 */ /* 0x040fe2000f8e18ff */
[----:B------:R-:W-:Y:S04]  /*8f00*/  VIADD R222, R222, 0x1 ;  /* 0x00000001dede7836 */ /* 0x000fe80000000000 */
[----:B------:R-:W-:Y:S05]  /*8f10*/  @P0 VIADD R3, R3, 0x40 ;  /* 0x0000004003030836 */ /* 0x000fea0000000000 */
[----:B------:R-:W-:Y:S04]  /*8f20*/  @P0 PRMT R0, R0, 0x654, R3 ;  /* 0x0000065400000816 */ /* 0x000fe80000000003 */
[----:B------:R1:W-:Y:S01]  /*8f30*/  @P0 SYNCS.ARRIVE.TRANS64.RED.A1T0 RZ, [R0+URZ], RZ ;  /* 0x000000ff00ff09a7 */ /* 0x0003e200081004ff */
[C---:B------:R-:W-:Y:S04]  /*8f40*/  ISETP.NE.AND P0, PT, R222.reuse, 0x2, PT ;  /* 0x00000002de00780c */ /* 0x040fe80003f05270 */
[----:B------:R-:W-:Y:S09]  /*8f50*/  SEL R222, R222, RZ, P0 ;  /* 0x000000ffdede7207 */ /* 0x000ff20000000000 */
.L_x_112:
[----:B------:R-:W-:Y:S01]  /*8f60*/  R2UR UR6, R229 ;  /* 0x00000000e50672ca */ /* 0x000fe200000e0000 */
[----:B------:R-:W-:Y:S01]  /*8f70*/  UISETP.NE.AND UP0, UPT, UR7, 0x2, UPT ;  /* 0x000000020700788c */ /* 0x000fe2000bf05270 */
[----:B------:R-:W-:Y:S02]  /*8f80*/  R2UR UR4, R219 ;  /* 0x00000000db0472ca */ /* 0x000fe400000e0000 */
[----:B------:R-:W-:Y:S01]  /*8f90*/  R2UR UR5, R218 ;  /* 0x00000000da0572ca */ /* 0x000fe200000e0000 */
[----:B------:R-:W-:Y:S01]  /*8fa0*/  USEL UR46, UR7, URZ, UP0 ;  /* 0x000000ff072e7287 */ /* 0x000fe20008000000 */
[----:B------:R-:W-:Y:S02]  /*8fb0*/  R2UR UR36, R227 ;  /* 0x00000000e32472ca */ /* 0x000fe400000e0000 */
[----:B------:R-:W-:Y:S02]  /*8fc0*/  ISETP.NE.AND P0, PT, R221, 0x2, PT ;  /* 0x00000002dd00780c */ /* 0x000fe40003f05270 */
[----:B------:R-:W-:Y:S02]  /*8fd0*/  ISETP.NE.AND P1, PT, R104, 0x4, PT ;  /* 0x000000046800780c */ /* 0x000fe40003f25270 */
[----:B-1----:R-:W-:Y:S01]  /*8fe0*/  SEL R0, RZ, 0x1, P0 ;  /* 0x00000001ff007807 */ /* 0x002fe20000000000 */
[----:B------:R-:W-:Y:S01]  /*8ff0*/  UISETP.NE.AND UP1, UPT, UR6, URZ, UPT ;  /* 0x000000ff0600728c */ /* 0x000fe2000bf25270 */
[----:B------:R-:W-:Y:S01]  /*9000*/  SEL R3, RZ, 0x1, P1 ;  /* 0x00000001ff037807 */ /* 0x000fe20000800000 */
[----:B------:R-:W-:Y:S01]  /*9010*/  UIADD3 UR47, UPT, UPT, UR38, UR4, URZ ;  /* 0x00000004262f7290 */ /* 0x000fe2000fffe0ff */
[----:B------:R-:W-:Y:S01]  /*9020*/  LOP3.LUT R223, R223, R0, RZ, 0x3c, !PT ;  /* 0x00000000dfdf7212 */ /* 0x000fe200078e3cff */
[----:B------:R-:W-:Y:S01]  /*9030*/  USEL UR4, URZ, 0x1, UP0 ;  /* 0x00000001ff047887 */ /* 0x000fe20008000000 */
[----:B------:R-:W-:Y:S01]  /*9040*/  LOP3.LUT R224, R224, R3, RZ, 0x3c, !PT ;  /* 0x00000003e0e07212 */ /* 0x000fe200078e3cff */
[----:B------:R-:W-:Y:S01]  /*9050*/  UIADD3 UR56, UPT, UPT, UR37, UR5, URZ ;  /* 0x0000000525387290 */ /* 0x000fe2000fffe0ff */
[----:B------:R-:W-:Y:S02]  /*9060*/  SEL R221, R221, RZ, P0 ;  /* 0x000000ffdddd7207 */ /* 0x000fe40000000000 */
[----:B------:R-:W-:Y:S02]  /*9070*/  SEL R104, R104, RZ, P1 ;  /* 0x000000ff68687207 */ /* 0x000fe40000800000 */
[----:B------:R-:W-:Y:S01]  /*9080*/  LOP3.LUT R225, R225, UR4, RZ, 0x3c, !PT ;  /* 0x00000004e1e17c12 */ /* 0x000fe2000f8e3cff */
[----:B------:R-:W-:Y:S06]  /*9090*/  BRA.U UP1, `(.L_x_113) ;  /* 0xffffffc101e07547 */ /* 0x000fec000b83ffff */
[----:B------:R-:W-:-:S13]  /*90a0*/  R2UR UR4, R220 ;  /* 0x00000000dc0472ca */ /* 0x000fda00000e0000 */
[----:B------:R-:W-:-:S09]  /*90b0*/  UISETP.NE.AND UP0, UPT, UR4, URZ, UPT ;  /* 0x000000ff0400728c */ /* 0x000fd2000bf05270 */
[----:B------:R-:W-:Y:S05]  /*90c0*/  BRA.U !UP0, `(.L_x_114) ;  /* 0x0000000108487547 */ /* 0x000fea000b800000 */
[----:B------:R-:W1:Y:S02]  /*90d0*/  LDCU.64 UR4, c[0x0][0x890] ;  /* 0x00011200ff0477ac */ /* 0x000e640008000a00 */
[----:B-1----:R-:W-:-:S04]  /*90e0*/  UISETP.NE.U32.AND UP0, UPT, UR4, URZ, UPT ;  /* 0x000000ff0400728c */ /* 0x002fc8000bf05070 */
[----:B------:R-:W-:-:S09]  /*90f0*/  UISETP.NE.AND.EX UP0, UPT, UR5, URZ, UPT, UP0 ;  /* 0x000000ff0500728c */ /* 0x000fd2000bf05300 */
[----:B------:R-:W-:Y:S05]  /*9100*/  BRA.U UP0, `(.L_x_115) ;  /* 0x00000001000c7547 */ /* 0x000fea000b800000 */
[----:B------:R-:W-:-:S13]  /*9110*/  FSETP.NEU.AND P0, PT, R107, RZ, PT ;  /* 0x000000ff6b00720b */ /* 0x000fda0003f0d000 */
[----:B------:R-:W-:Y:S05]  /*9120*/  @!P0 EXIT ;  /* 0x000000000000894d */ /* 0x000fea0003800000 */
[----:B------:R-:W-:Y:S05]  /*9130*/  BRA `(.L_x_114) ;  /* 0x00000000002c7947 */ /* 0x000fea0003800000 */
.L_x_115:
[----:B------:R-:W-:Y:S01]  /*9140*/  LOP3.LUT P0, RZ, R206, 0xff, RZ, 0xc0, !PT ;  /* 0x000000ffceff7812 */ /* 0x000fe2000780c0ff */
[----:B------:R-:W-:-:S12]  /*9150*/  BSSY.RECONVERGENT B0, `(.L_x_114) ;  /* 0x0000009000007945 */ /* 0x000fd80003800200 */
[----:B------:R-:W-:Y:S05]  /*9160*/  @P0 BRA `(.L_x_116) ;  /* 0x0000000000140947 */ /* 0x000fea0003800000 */
[----:B------:R-:W1:Y:S02]  /*9170*/  LDCU.64 UR4, c[0x0][0x888] ;  /* 0x00011100ff0477ac */ /* 0x000e640008000a00 */
[----:B-1----:R-:W-:-:S04]  /*9180*/  ISETP.NE.U32.AND P0, PT, RZ, UR4, PT ;  /* 0x00000004ff007c0c */ /* 0x002fc8000bf05070 */
[----:B------:R-:W-:-:S13]  /*9190*/  ISETP.NE.AND.EX P0, PT, RZ, UR5, PT, P0 ;  /* 0x00000005ff007c0c */ /* 0x000fda000bf05300 */
[----:B------:R-:W-:Y:S05]  /*91a0*/  @!P0 EXIT ;  /* 0x000000000000894d */ /* 0x000fea0003800000 */
[----:B------:R-:W-:Y:S05]  /*91b0*/  BRA `(.L_x_117) ;  /* 0x0000000000087947 */ /* 0x000fea0003800000 */
.L_x_116:
[----:B------:R-:W-:-:S13]  /*91c0*/  FSETP.NEU.AND P0, PT, R107, RZ, PT ;  /* 0x000000ff6b00720b */ /* 0x000fda0003f0d000 */
[----:B------:R-:W-:Y:S05]  /*91d0*/  @!P0 EXIT ;  /* 0x000000000000894d */ /* 0x000fea0003800000 */
.L_x_117:
[----:B------:R-:W-:Y:S05]  /*91e0*/  BSYNC.RECONVERGENT B0 ;  /* 0x0000000000007941 */ /* 0x000fea0003800200 */
.L_x_114:
[----:B------:R-:W-:-:S04]  /*91f0*/  DEPBAR.LE SB0, 0x0 ;  /* 0x000080000000791a */ /* 0x000fc80000000000 */
[----:B------:R-:W-:Y:S05]  /*9200*/  EXIT ;  /* 0x000000000000794d */ /* 0x000fea0003800000 */
.L_x_24:
[----:B---3--:R3:W4:Y:S02]  /*9210*/  SYNCS.PHASECHK.TRANS64.TRYWAIT P0, [R3+URZ+0xd0], R2 ;  /* 0x0000d002030075a7 */ /* 0x00872400080011ff */
[----:B----4-:R-:W-:Y:S05]  /*9220*/  @!P0 NANOSLEEP.SYNCS 0x989680 ;  /* 0x009896800000895d */ /* 0x010fea0003900000 */
[----:B------:R-:W4:Y:S02]  /*9230*/  @!P0 SYNCS.PHASECHK.TRANS64 P0, [R3+URZ+0xd0], R2 ;  /* 0x0000d002030085a7 */ /* 0x000f2400080010ff */
[----:B----4-:R-:W-:Y:S05]  /*9240*/  @!P0 BRA `(.L_x_24) ;  /* 0xfffffffc00f08947 */ /* 0x010fea000383ffff */
[----:B------:R-:W-:Y:S05]  /*9250*/  BRA `(.L_x_118) ;  /* 0xffffff84007c7947 */ /* 0x000fea000383ffff */
.L_x_27:
[----:B--2---:R-:W-:Y:S07]  /*9260*/  MOV R0, UR33 ;  /* 0x0000002100007c02 */ /* 0x004fee0008000f00 */
.L_x_119:
[----:B--2---:R2:W3:Y:S02]  /*9270*/  SYNCS.PHASECHK.TRANS64.TRYWAIT P0, [R0+URZ+0x18], R3 ;  /* 0x00001803000075a7 */ /* 0x0044e400080011ff */
[----:B---3--:R-:W-:Y:S05]  /*9280*/  @!P0 NANOSLEEP.SYNCS 0x989680 ;  /* 0x009896800000895d */ /* 0x008fea0003900000 */
[----:B------:R-:W3:Y:S02]  /*9290*/  @!P0 SYNCS.PHASECHK.TRANS64 P0, [R0+URZ+0x18], R3 ;  /* 0x00001803000085a7 */ /* 0x000ee400080010ff */
[----:B---3--:R-:W-:Y:S05]  /*92a0*/  @!P0 BRA `(.L_x_119) ;  /* 0xfffffffc00f08947 */ /* 0x008fea000383ffff */
[----:B------:R-:W-:Y:S05]  /*92b0*/  BRA `(.L_x_26) ;  /* 0xffffff8400c47947 */ /* 0x000fea000383ffff */
.L_x_34:
[----:B-1----:R-:W-:Y:S07]  /*92c0*/  MOV R0, UR33 ;  /* 0x0000002100007c02 */ /* 0x002fee0008000f00 */
.L_x_120:
[----:B-1----:R1:W2:Y:S02]  /*92d0*/  SYNCS.PHASECHK.TRANS64.TRYWAIT P0, [R0+URZ+0x18], R3 ;  /* 0x00001803000075a7 */ /* 0x0022a400080011ff */
[----:B--2---:R-:W-:Y:S05]  /*92e0*/  @!P0 NANOSLEEP.SYNCS 0x989680 ;  /* 0x009896800000895d */ /* 0x004fea0003900000 */
[----:B------:R-:W2:Y:S02]  /*92f0*/  @!P0 SYNCS.PHASECHK.TRANS64 P0, [R0+URZ+0x18], R3 ;  /* 0x00001803000085a7 */ /* 0x000ea400080010ff */
[----:B--2---:R-:W-:Y:S05]  /*9300*/  @!P0 BRA `(.L_x_120) ;  /* 0xfffffffc00f08947 */ /* 0x004fea000383ffff */
[----:B------:R-:W-:Y:S05]  /*9310*/  BRA `(.L_x_33) ;  /* 0xffffff8800b47947 */ /* 0x000fea000383ffff */
.L_x_39:
[----:B-1----:R1:W2:Y:S02]  /*9320*/  SYNCS.PHASECHK.TRANS64.TRYWAIT P0, [R3+URZ+0x60], R0 ;  /* 0x00006000030075a7 */ /* 0x0022a400080011ff */
[----:B--2---:R-:W-:Y:S05]  /*9330*/  @!P0 NANOSLEEP.SYNCS 0x989680 ;  /* 0x009896800000895d */ /* 0x004fea0003900000 */
[----:B------:R-:W2:Y:S02]  /*9340*/  @!P0 SYNCS.PHASECHK.TRANS64 P0, [R3+URZ+0x60], R0 ;  /* 0x00006000030085a7 */ /* 0x000ea400080010ff */
[----:B--2---:R-:W-:Y:S05]  /*9350*/  @!P0 BRA `(.L_x_39) ;  /* 0xfffffffc00f08947 */ /* 0x004fea000383ffff */
[----:B------:R-:W-:Y:S05]  /*9360*/  BRA `(.L_x_121) ;  /* 0xffffff8c00847947 */ /* 0x000fea000383ffff */
.L_x_43:
[----:B-1----:R-:W-:-:S07]  /*9370*/  MOV R0, UR4 ;  /* 0x0000000400007c02 */ /* 0x002fce0008000f00 */
.L_x_122:
[----:B-1----:R1:W2:Y:S02]  /*9380*/  SYNCS.PHASECHK.TRANS64.TRYWAIT P0, [R0+URZ], R3 ;  /* 0x00000003000075a7 */ /* 0x0022a400080011ff */
[----:B--2---:R-:W-:Y:S05]  /*9390*/  @!P0 NANOSLEEP.SYNCS 0x989680 ;  /* 0x009896800000895d */ /* 0x004fea0003900000 */
[----:B------:R-:W2:Y:S02]  /*93a0*/  @!P0 SYNCS.PHASECHK.TRANS64 P0, [R0+URZ], R3 ;  /* 0x00000003000085a7 */ /* 0x000ea400080010ff */
[----:B--2---:R-:W-:Y:S05]  /*93b0*/  @!P0 BRA `(.L_x_122) ;  /* 0xfffffffc00f08947 */ /* 0x004fea000383ffff */
[----:B------:R-:W-:Y:S05]  /*93c0*/  BRA `(.L_x_123) ;  /* 0xffffff9400307947 */ /* 0x000fea000383ffff */
.L_x_44:
[----:B------:R-:W-:-:S07]  /*93d0*/  MOV R0, UR5 ;  /* 0x0000000500007c02 */ /* 0x000fce0008000f00 */
.L_x_124:
[----:B-1----:R1:W2:Y:S02]  /*93e0*/  SYNCS.PHASECHK.TRANS64.TRYWAIT P0, [R0+URZ], R3 ;  /* 0x00000003000075a7 */ /* 0x0022a400080011ff */
[----:B--2---:R-:W-:Y:S05]  /*93f0*/  @!P0 NANOSLEEP.SYNCS 0x989680 ;  /* 0x009896800000895d */ /* 0x004fea0003900000 */
[----:B------:R-:W2:Y:S02]  /*9400*/  @!P0 SYNCS.PHASECHK.TRANS64 P0, [R0+URZ], R3 ;  /* 0x00000003000085a7 */ /* 0x000ea400080010ff */
[----:B--2---:R-:W-:Y:S05]  /*9410*/  @!P0 BRA `(.L_x_124) ;  /* 0xfffffffc00f08947 */ /* 0x004fea000383ffff */
[----:B------:R-:W-:Y:S05]  /*9420*/  BRA `(.L_x_125) ;  /* 0xffffff94003c7947 */ /* 0x000fea000383ffff */
.L_x_47:
[----:B--2---:R2:W3:Y:S02]  /*9430*/  SYNCS.PHASECHK.TRANS64.TRYWAIT P0, [R2+URZ+0xc0], R5 ;  /* 0x0000c005020075a7 */ /* 0x0044e400080011ff */
[----:B---3--:R-:W-:Y:S05]  /*9440*/  @!P0 NANOSLEEP.SYNCS 0x989680 ;  /* 0x009896800000895d */ /* 0x008fea0003900000 */
[----:B------:R-:W3:Y:S02]  /*9450*/  @!P0 SYNCS.PHASECHK.TRANS64 P0, [R2+URZ+0xc0], R5 ;  /* 0x0000c005020085a7 */ /* 0x000ee400080010ff */
[----:B---3--:R-:W-:Y:S05]  /*9460*/  @!P0 BRA `(.L_x_47) ;  /* 0xfffffffc00f08947 */ /* 0x008fea000383ffff */
[----:B------:R-:W-:Y:S05]  /*9470*/  BRA `(.L_x_126) ;  /* 0xffffff9400987947 */ /* 0x000fea000383ffff */
.L_x_48:
[----:B------:R-:W-:-:S07]  /*9480*/  MOV R2, UR4 ;  /* 0x0000000400027c02 */ /* 0x000fce0008000f00 */
.L_x_127:
[----:B--2---:R2:W3:Y:S02]  /*9490*/  SYNCS.PHASECHK.TRANS64.TRYWAIT P0, [R2+URZ+0x70], R5 ;  /* 0x00007005020075a7 */ /* 0x0044e400080011ff */
[----:B---3--:R-:W-:Y:S05]  /*94a0*/  @!P0 NANOSLEEP.SYNCS 0x989680 ;  /* 0x009896800000895d */ /* 0x008fea0003900000 */
[----:B------:R-:W3:Y:S02]  /*94b0*/  @!P0 SYNCS.PHASECHK.TRANS64 P0, [R2+URZ+0x70], R5 ;  /* 0x00007005020085a7 */ /* 0x000ee400080010ff */
[----:B---3--:R-:W-:Y:S05]  /*94c0*/  @!P0 BRA `(.L_x_127) ;  /* 0xfffffffc00f08947 */ /* 0x008fea000383ffff */
[----:B------:R-:W-:Y:S05]  /*94d0*/  BRA `(.L_x_128) ;  /* 0xffffff9400a87947 */ /* 0x000fea000383ffff */
.L_x_49:
[----:B--2---:R2:W3:Y:S02]  /*94e0*/  SYNCS.PHASECHK.TRANS64.TRYWAIT P1, [R2+URZ+0x60], R5 ;  /* 0x00006005020075a7 */ /* 0x0044e400080211ff */
[----:B---3--:R-:W-:Y:S05]  /*94f0*/  @!P1 NANOSLEEP.SYNCS 0x989680 ;  /* 0x009896800000995d */ /* 0x008fea0003900000 */
[----:B------:R-:W3:Y:S02]  /*9500*/  @!P1 SYNCS.PHASECHK.TRANS64 P1, [R2+URZ+0x60], R5 ;  /* 0x00006005020095a7 */ /* 0x000ee400080210ff */
[----:B---3--:R-:W-:Y:S05]  /*9510*/  @!P1 BRA `(.L_x_49) ;  /* 0xfffffffc00f09947 */ /* 0x008fea000383ffff */
[----:B------:R-:W-:Y:S05]  /*9520*/  BRA `(.L_x_129) ;  /* 0xffffff9400d87947 */ /* 0x000fea000383ffff */
.L_x_52:
[----:B------:R-:W-:-:S07]  /*9530*/  MOV R0, UR4 ;  /* 0x0000000400007c02 */ /* 0x000fce0008000f00 */
.L_x_130:
[----:B--2---:R2:W3:Y:S02]  /*9540*/  SYNCS.PHASECHK.TRANS64.TRYWAIT P0, [R0+URZ+0x70], R3 ;  /* 0x00007003000075a7 */ /* 0x0044e400080011ff */
[----:B---3--:R-:W-:Y:S05]  /*9550*/  @!P0 NANOSLEEP.SYNCS 0x989680 ;  /* 0x009896800000895d */ /* 0x008fea0003900000 */
[----:B------:R-:W3:Y:S02]  /*9560*/  @!P0 SYNCS.PHASECHK.TRANS64 P0, [R0+URZ+0x70], R3 ;  /* 0x00007003000085a7 */ /* 0x000ee400080010ff */
[----:B---3--:R-:W-:Y:S05]  /*9570*/  @!P0 BRA `(.L_x_130) ;  /* 0xfffffffc00f08947 */ /* 0x008fea000383ffff */
[----:B------:R-:W-:Y:S05]  /*9580*/  BRA `(.L_x_51) ;  /* 0xffffff98002c7947 */ /* 0x000fea000383ffff */
.L_x_59:
[----:B-1----:R1:W2:Y:S02]  /*9590*/  SYNCS.PHASECHK.TRANS64.TRYWAIT P1, [R0+URZ+0x60], R5 ;  /* 0x00006005000075a7 */ /* 0x0022a400080211ff */
[----:B--2---:R-:W-:Y:S05]  /*95a0*/  @!P1 NANOSLEEP.SYNCS 0x989680 ;  /* 0x009896800000995d */ /* 0x004fea0003900000 */
[----:B------:R-:W2:Y:S02]  /*95b0*/  @!P1 SYNCS.PHASECHK.TRANS64 P1, [R0+URZ+0x60], R5 ;  /* 0x00006005000095a7 */ /* 0x000ea400080210ff */
[----:B--2---:R-:W-:Y:S05]  /*95c0*/  @!P1 BRA `(.L_x_59) ;  /* 0xfffffffc00f09947 */ /* 0x004fea000383ffff */
[----:B------:R-:W-:Y:S05]  /*95d0*/  BRA `(.L_x_131) ;  /* 0xffffff9c00c07947 */ /* 0x000fea000383ffff */
.L_x_60:
[----:B------:R-:W-:-:S07]  /*95e0*/  MOV R3, UR47 ;  /* 0x0000002f00037c02 */ /* 0x000fce0008000f00 */
.L_x_132:
[----:B-1----:R1:W2:Y:S02]  /*95f0*/  SYNCS.PHASECHK.TRANS64.TRYWAIT P0, [R3+URZ+0xa0], R0 ;  /* 0x0000a000030075a7 */ /* 0x0022a400080011ff */
[----:B--2---:R-:W-:Y:S05]  /*9600*/  @!P0 NANOSLEEP.SYNCS 0x989680 ;  /* 0x009896800000895d */ /* 0x004fea0003900000 */
[----:B------:R-:W2:Y:S02]  /*9610*/  @!P0 SYNCS.PHASECHK.TRANS64 P0, [R3+URZ+0xa0], R0 ;  /* 0x0000a000030085a7 */ /* 0x000ea400080010ff */
[----:B--2---:R-:W-:Y:S05]  /*9620*/  @!P0 BRA `(.L_x_132) ;  /* 0xfffffffc00f08947 */ /* 0x004fea000383ffff */
[----:B------:R-:W-:Y:S05]  /*9630*/  BRA `(.L_x_133) ;  /* 0xffffffa0000c7947 */ /* 0x000fea000383ffff */
.L_x_63:
[----:B------:R-:W-:Y:S07]  /*9640*/  MOV R0, UR7 ;  /* 0x0000000700007c02 */ /* 0x000fee0008000f00 */
.L_x_134:
[----:B-1----:R1:W2:Y:S02]  /*9650*/  SYNCS.PHASECHK.TRANS64.TRYWAIT P0, [R0+URZ], R3 ;  /* 0x00000003000075a7 */ /* 0x0022a400080011ff */
[----:B--2---:R-:W-:Y:S05]  /*9660*/  @!P0 NANOSLEEP.SYNCS 0x989680 ;  /* 0x009896800000895d */ /* 0x004fea0003900000 */
[----:B------:R-:W2:Y:S02]  /*9670*/  @!P0 SYNCS.PHASECHK.TRANS64 P0, [R0+URZ], R3 ;  /* 0x00000003000085a7 */ /* 0x000ea400080010ff */
[----:B--2---:R-:W-:Y:S05]  /*9680*/  @!P0 BRA `(.L_x_134) ;  /* 0xfffffffc00f08947 */ /* 0x004fea000383ffff */
[----:B------:R-:W-:Y:S05]  /*9690*/  BRA `(.L_x_62) ;  /* 0xffffffa000287947 */ /* 0x000fea000383ffff */
.L_x_66:
[----:B------:R-:W-:-:S07]  /*96a0*/  MOV R0, UR4 ;  /* 0x0000000400007c02 */ /* 0x000fce0008000f00 */
.L_x_135:
[----:B--2---:R2:W4:Y:S02]  /*96b0*/  SYNCS.PHASECHK.TRANS64.TRYWAIT P0, [R0+URZ], R3 ;  /* 0x00000003000075a7 */ /* 0x00452400080011ff */
[----:B----4-:R-:W-:Y:S05]  /*96c0*/  @!P0 NANOSLEEP.SYNCS 0x989680 ;  /* 0x009896800000895d */ /* 0x010fea0003900000 */
[----:B------:R-:W4:Y:S02]  /*96d0*/  @!P0 SYNCS.PHASECHK.TRANS64 P0, [R0+URZ], R3 ;  /* 0x00000003000085a7 */ /* 0x000f2400080010ff */
[----:B----4-:R-:W-:Y:S05]  /*96e0*/  @!P0 BRA `(.L_x_135) ;  /* 0xfffffffc00f08947 */ /* 0x010fea000383ffff */
[----:B------:R-:W-:Y:S05]  /*96f0*/  BRA `(.L_x_136) ;  /* 0xffffffa400547947 */ /* 0x000fea000383ffff */
.L_x_67:
[----:B------:R-:W-:-:S07]  /*9700*/  MOV R0, UR5 ;  /* 0x0000000500007c02 */ /* 0x000fce0008000f00 */
.L_x_137:
[----:B-1----:R1:W2:Y:S02]  /*9710*/  SYNCS.PHASECHK.TRANS64.TRYWAIT P0, [R0+URZ], R3 ;  /* 0x00000003000075a7 */ /* 0x0022a400080011ff */
[----:B--2---:R-:W-:Y:S05]  /*9720*/  @!P0 NANOSLEEP.SYNCS 0x989680 ;  /* 0x009896800000895d */ /* 0x004fea0003900000 */
[----:B------:R-:W2:Y:S02]  /*9730*/  @!P0 SYNCS.PHASECHK.TRANS64 P0, [R0+URZ], R3 ;  /* 0x00000003000085a7 */ /* 0x000ea400080010ff */
[----:B--2---:R-:W-:Y:S05]  /*9740*/  @!P0 BRA `(.L_x_137) ;  /* 0xfffffffc00f08947 */ /* 0x004fea000383ffff */
[----:B------:R-:W-:Y:S05]  /*9750*/  BRA `(.L_x_138) ;  /* 0xffffffa400607947 */ /* 0x000fea000383ffff */
.L_x_68:
[----:B------:R-:W-:-:S07]  /*9760*/  MOV R0, UR5 ;  /* 0x0000000500007c02 */ /* 0x000fce0008000f00 */
.L_x_139:
[----:B-1----:R1:W2:Y:S02]  /*9770*/  SYNCS.PHASECHK.TRANS64.TRYWAIT P0, [R0+URZ], R3 ;  /* 0x00000003000075a7 */ /* 0x0022a400080011ff */
[----:B--2---:R-:W-:Y:S05]  /*9780*/  @!P0 NANOSLEEP.SYNCS 0x989680 ;  /* 0x009896800000895d */ /* 0x004fea0003900000 */
[----:B------:R-:W2:Y:S02]  /*9790*/  @!P0 SYNCS.PHASECHK.TRANS64 P0, [R0+URZ], R3 ;  /* 0x00000003000085a7 */ /* 0x000ea400080010ff */
[----:B--2---:R-:W-:Y:S05]  /*97a0*/  @!P0 BRA `(.L_x_139) ;  /* 0xfffffffc00f08947 */ /* 0x004fea000383ffff */
[----:B------:R-:W-:Y:S05]  /*97b0*/  BRA `(.L_x_140) ;  /* 0xffffffa4006c7947 */ /* 0x000fea000383ffff */
.L_x_69:
[----:B------:R-:W-:-:S07]  /*97c0*/  MOV R0, UR4 ;  /* 0x0000000400007c02 */ /* 0x000fce0008000f00 */
.L_x_141:
[----:B-1----:R1:W2:Y:S02]  /*97d0*/  SYNCS.PHASECHK.TRANS64.TRYWAIT P0, [R0+URZ], R3 ;  /* 0x00000003000075a7 */ /* 0x0022a400080011ff */
[----:B--2---:R-:W-:Y:S05]  /*97e0*/  @!P0 NANOSLEEP.SYNCS 0x989680 ;  /* 0x009896800000895d */ /* 0x004fea0003900000 */
[----:B------:R-:W2:Y:S02]  /*97f0*/  @!P0 SYNCS.PHASECHK.TRANS64 P0, [R0+URZ], R3 ;  /* 0x00000003000085a7 */ /* 0x000ea400080010ff */
[----:B--2---:R-:W-:Y:S05]  /*9800*/  @!P0 BRA `(.L_x_141) ;  /* 0xfffffffc00f08947 */ /* 0x004fea000383ffff */
[----:B------:R-:W-:Y:S05]  /*9810*/  BRA `(.L_x_142) ;  /* 0xffffffa400787947 */ /* 0x000fea000383ffff */
.L_x_74:
[----:B--2---:R2:W3:Y:S02]  /*9820*/  SYNCS.PHASECHK.TRANS64.TRYWAIT P0, [R3+URZ+0x60], R0 ;  /* 0x00006000030075a7 */ /* 0x0044e400080011ff */
[----:B---3--:R-:W-:Y:S05]  /*9830*/  @!P0 NANOSLEEP.SYNCS 0x989680 ;  /* 0x009896800000895d */ /* 0x008fea0003900000 */
[----:B------:R-:W3:Y:S02]  /*9840*/  @!P0 SYNCS.PHASECHK.TRANS64 P0, [R3+URZ+0x60], R0 ;  /* 0x00006000030085a7 */ /* 0x000ee400080010ff */
[----:B---3--:R-:W-:Y:S05]  /*9850*/  @!P0 BRA `(.L_x_74) ;  /* 0xfffffffc00f08947 */ /* 0x008fea000383ffff */
[----:B------:R-:W-:Y:S05]  /*9860*/  BRA `(.L_x_143) ;  /* 0xffffffa8009c7947 */ /* 0x000fea000383ffff */
.L_x_77:
[----:B------:R-:W-:Y:S07]  /*9870*/  MOV R0, UR6 ;  /* 0x0000000600007c02 */ /* 0x000fee0008000f00 */
.L_x_144:
[----:B--2---:R2:W3:Y:S02]  /*9880*/  SYNCS.PHASECHK.TRANS64.TRYWAIT P1, [R0+URZ+0x58], R3 ;  /* 0x00005803000075a7 */ /* 0x0044e400080211ff */
[----:B---3--:R-:W-:Y:S05]  /*9890*/  @!P1 NANOSLEEP.SYNCS 0x989680 ;  /* 0x009896800000995d */ /* 0x008fea0003900000 */
[----:B------:R-:W3:Y:S02]  /*98a0*/  @!P1 SYNCS.PHASECHK.TRANS64 P1, [R0+URZ+0x58], R3 ;  /* 0x00005803000095a7 */ /* 0x000ee400080210ff */
[----:B---3--:R-:W-:Y:S05]  /*98b0*/  @!P1 BRA `(.L_x_144) ;  /* 0xfffffffc00f09947 */ /* 0x008fea000383ffff */
[----:B------:R-:W-:Y:S05]  /*98c0*/  BRA `(.L_x_76) ;  /* 0xffffffb0000c7947 */ /* 0x000fea000383ffff */
.L_x_80:
[----:B------:R-:W-:Y:S07]  /*98d0*/  MOV R3, UR7 ;  /* 0x0000000700037c02 */ /* 0x000fee0008000f00 */
.L_x_145:
[----:B--2---:R2:W3:Y:S02]  /*98e0*/  SYNCS.PHASECHK.TRANS64.TRYWAIT P2, [R3+URZ+0x40], R0 ;  /* 0x00004000030075a7 */ /* 0x0044e400080411ff */
[----:B---3--:R-:W-:Y:S05]  /*98f0*/  @!P2 NANOSLEEP.SYNCS 0x989680 ;  /* 0x009896800000a95d */ /* 0x008fea0003900000 */
[----:B------:R-:W3:Y:S02]  /*9900*/  @!P2 SYNCS.PHASECHK.TRANS64 P2, [R3+URZ+0x40], R0 ;  /* 0x000040000300a5a7 */ /* 0x000ee400080410ff */
[----:B---3--:R-:W-:Y:S05]  /*9910*/  @!P2 BRA `(.L_x_145) ;  /* 0xfffffffc00f0a947 */ /* 0x008fea000383ffff */
[----:B------:R-:W-:Y:S05]  /*9920*/  BRA `(.L_x_146) ;  /* 0xffffffb000687947 */ /* 0x000fea000383ffff */
.L_x_82:
[----:B------:R-:W-:-:S07]  /*9930*/  MOV R0, UR4 ;  /* 0x0000000400007c02 */ /* 0x000fce0008000f00 */
.L_x_147:
[----:B---3--:R3:W4:Y:S02]  /*9940*/  SYNCS.PHASECHK.TRANS64.TRYWAIT P0, [R0+URZ], R3 ;  /* 0x00000003000075a7 */ /* 0x00872400080011ff */
[----:B----4-:R-:W-:Y:S05]  /*9950*/  @!P0 NANOSLEEP.SYNCS 0x989680 ;  /* 0x009896800000895d */ /* 0x010fea0003900000 */
[----:B------:R-:W4:Y:S02]  /*9960*/  @!P0 SYNCS.PHASECHK.TRANS64 P0, [R0+URZ], R3 ;  /* 0x00000003000085a7 */ /* 0x000f2400080010ff */
[----:B----4-:R-:W-:Y:S05]  /*9970*/  @!P0 BRA `(.L_x_147) ;  /* 0xfffffffc00f08947 */ /* 0x010fea000383ffff */
[----:B------:R-:W-:Y:S05]  /*9980*/  BRA `(.L_x_148) ;  /* 0xffffffb400c07947 */ /* 0x000fea000383ffff */
.L_x_84:
[----:B---3--:R3:W4:Y:S02]  /*9990*/  SYNCS.PHASECHK.TRANS64.TRYWAIT P0, [R0+URZ+0x60], R3 ;  /* 0x00006003000075a7 */ /* 0x00872400080011ff */
[----:B----4-:R-:W-:Y:S05]  /*99a0*/  @!P0 NANOSLEEP.SYNCS 0x989680 ;  /* 0x009896800000895d */ /* 0x010fea0003900000 */
[----:B------:R-:W4:Y:S02]  /*99b0*/  @!P0 SYNCS.PHASECHK.TRANS64 P0, [R0+URZ+0x60], R3 ;  /* 0x00006003000085a7 */ /* 0x000f2400080010ff */
[----:B----4-:R-:W-:Y:S05]  /*99c0*/  @!P0 BRA `(.L_x_84) ;  /* 0xfffffffc00f08947 */ /* 0x010fea000383ffff */
[----:B------:R-:W-:Y:S05]  /*99d0*/  BRA `(.L_x_149) ;  /* 0xffffffb800a47947 */ /* 0x000fea000383ffff */
.L_x_94:
[----:B-1----:R1:W2:Y:S02]  /*99e0*/  SYNCS.PHASECHK.TRANS64.TRYWAIT P0, [R0+URZ+0x30], R3 ;  /* 0x00003003000075a7 */ /* 0x0022a400080011ff */
[----:B--2---:R-:W-:Y:S05]  /*99f0*/  @!P0 NANOSLEEP.SYNCS 0x989680 ;  /* 0x009896800000895d */ /* 0x004fea0003900000 */
[----:B------:R-:W2:Y:S02]  /*9a00*/  @!P0 SYNCS.PHASECHK.TRANS64 P0, [R0+URZ+0x30], R3 ;  /* 0x00003003000085a7 */ /* 0x000ea400080010ff */
[----:B--2---:R-:W-:Y:S05]  /*9a10*/  @!P0 BRA `(.L_x_94) ;  /* 0xfffffffc00f08947 */ /* 0x004fea000383ffff */
[----:B------:R-:W-:Y:S05]  /*9a20*/  BRA `(.L_x_93) ;  /* 0xffffffc800207947 */ /* 0x000fea000383ffff */
.L_x_96:
[----:B-1----:R1:W2:Y:S02]  /*9a30*/  SYNCS.PHASECHK.TRANS64.TRYWAIT P1, [R165+URZ+0x80], R4 ;  /* 0x00008004a50075a7 */ /* 0x0022a400080211ff */
[----:B--2---:R-:W-:Y:S05]  /*9a40*/  @!P1 NANOSLEEP.SYNCS 0x989680 ;  /* 0x009896800000995d */ /* 0x004fea0003900000 */
[----:B------:R-:W2:Y:S02]  /*9a50*/  @!P1 SYNCS.PHASECHK.TRANS64 P1, [R165+URZ+0x80], R4 ;  /* 0x00008004a50095a7 */ /* 0x000ea400080210ff */
[----:B--2---:R-:W-:Y:S05]  /*9a60*/  @!P1 BRA `(.L_x_96) ;  /* 0xfffffffc00f09947 */ /* 0x004fea000383ffff */
[----:B------:R-:W-:Y:S05]  /*9a70*/  BRA `(.L_x_95) ;  /* 0xffffffc800d87947 */ /* 0x000fea000383ffff */
        .weak           $__internal_0_$__cuda_sm10x_tcgen05_guardrail_trap_col_being_dealloced_not_returned_by_alloc
        .type           $__internal_0_$__cuda_sm10x_tcgen05_guardrail_trap_col_being_dealloced_not_returned_by_alloc,@function
        .size           $__internal_0_$__cuda_sm10x_tcgen05_guardrail_trap_col_being_dealloced_not_returned_by_alloc,($__internal_1_$__cuda_sm10x_tcgen05_guardrail_trap_phase_invalid_during_alloc - $__internal_0_$__cuda_sm10x_tcgen05_guardrail_trap_col_being_dealloced_not_returned_by_alloc)
$__internal_0_$__cuda_sm10x_tcgen05_guardrail_trap_col_being_dealloced_not_returned_by_alloc:
[----:B------:R-:W-:Y:S05]  /*9a80*/  BPT.TRAP 0x1 ;  /* 0x000000040000795c */ /* 0x000fea0000300000 */
[----:B------:R-:W-:-:S04]  /*9a90*/  HFMA2 R3, -RZ, RZ, 0, 0 ;  /* 0x00000000ff037431 */ /* 0x000fc800000001ff */
[----:B------:R-:W-:Y:S05]  /*9aa0*/  RET.REL.NODEC R2 `(_ZN7cutlass13device_kernelINS_4gemm6kernel13GemmUniversalIN4cute5tupleIJiiiiEEENS1_10collective13CollectiveMmaINS1_35MainloopSm100TmaUmmaWarpSpecializedILi3ELi2ELi4ENS5_IJNS4_1CILi2EEENSA_ILi1EEESC_EEEEENS5_IJNSA_ILi64EEENSA_ILi176EEENSA_ILi128EEEEEENS_6half_tENS5_IJlSC_lEEESJ_SK_NS4_8TiledMMAINS4_8MMA_AtomIJNS4_20SM100_MMA_F16BF16_SSISJ_SJ_fLi64ELi176ELNS4_4UMMA5MajorE0ELSP_0ELNSO_7ScaleInE0ELSQ_0EEEEEENS4_6LayoutINS5_IJSC_SC_SC_EEENS5_IJNSA_ILi0EEESV_SV_EEEEENS5_IJNS4_10UnderscoreESY_SY_EEEEENS4_13SM90_TMA_LOADENS4_14ComposedLayoutINS4_7SwizzleILi3ELi4ELi3EEENS4_18smem_ptr_flag_bitsILi16EEENST_INS5_IJNSA_ILi8EEESF_EEENS5_IJSF_SC_EEEEEEEvNS4_8identityENS4_23SM90_TMA_LOAD_MULTICASTES1B_vS1C_EENS_8epilogue10collective18CollectiveEpilogueINS1F_23Sm100TmaWarpSpecializedILi2ELi1ELi88ELb1ELb0EEEJSI_NS5_IJNST_ISF_SC_EENST_ISG_SC_EEEEESJ_SK_SJ_SK_NS1F_6fusion15FusionCallbacksIS1J_NS1N_17LinearCombinationISJ_fSJ_fLNS_15FloatRoundStyleE2EEESI_S1M_JEEENS4_5SM1004TMEM4LOAD26SM100_TMEM_LOAD_16dp256b2xES11_NS12_INS13_ILi1ELi4ELi3EEES16_NST_INS5_IJS17_NSA_ILi16EEEEEENS5_IJS1Y_SC_EEEEEEENS4_17SM75_U32x4_LDSM_NENS4_14SM90_TMA_STOREES22_NS4_17SM90_U32x4_STSM_NENS4_39AutoVectorizingCopyWithAssumedAlignmentILi128EEEEEEvvEEEEvNT_6ParamsE) ;  /* 0xffffff6402547950 */ /* 0x000fea0003c3ffff */
        .weak           $__internal_1_$__cuda_sm10x_tcgen05_guardrail_trap_phase_invalid_during_alloc
        .type           $__internal_1_$__cuda_sm10x_tcgen05_guardrail_trap_phase_invalid_during_alloc,@function
        .size           $__internal_1_$__cuda_sm10x_tcgen05_guardrail_trap_phase_invalid_during_alloc,($__internal_2_$__cuda_sm10x_tcgen05_guardrail_trap_unallocated_columns_being_dealloced - $__internal_1_$__cuda_sm10x_tcgen05_guardrail_trap_phase_invalid_during_alloc)
$__internal_1_$__cuda_sm10x_tcgen05_guardrail_trap_phase_invalid_during_alloc:
[----:B------:R-:W-:Y:S05]  /*9ab0*/  BPT.TRAP 0x1 ;  /* 0x000000040000795c */ /* 0x000fea0000300000 */
[----:B------:R-:W-:-:S04]  /*9ac0*/  MOV R5, 0x0 ;  /* 0x0000000000057802 */ /* 0x000fc80000000f00 */
[----:B------:R-:W-:Y:S05]  /*9ad0*/  RET.REL.NODEC R4 `(_ZN7cutlass13device_kernelINS_4gemm6kernel13GemmUniversalIN4cute5tupleIJiiiiEEENS1_10collective13CollectiveMmaINS1_35MainloopSm100TmaUmmaWarpSpecializedILi3ELi2ELi4ENS5_IJNS4_1CILi2EEENSA_ILi1EEESC_EEEEENS5_IJNSA_ILi64EEENSA_ILi176EEENSA_ILi128EEEEEENS_6half_tENS5_IJlSC_lEEESJ_SK_NS4_8TiledMMAINS4_8MMA_AtomIJNS4_20SM100_MMA_F16BF16_SSISJ_SJ_fLi64ELi176ELNS4_4UMMA5MajorE0ELSP_0ELNSO_7ScaleInE0ELSQ_0EEEEEENS4_6LayoutINS5_IJSC_SC_SC_EEENS5_IJNSA_ILi0EEESV_SV_EEEEENS5_IJNS4_10UnderscoreESY_SY_EEEEENS4_13SM90_TMA_LOADENS4_14ComposedLayoutINS4_7SwizzleILi3ELi4ELi3EEENS4_18smem_ptr_flag_bitsILi16EEENST_INS5_IJNSA_ILi8EEESF_EEENS5_IJSF_SC_EEEEEEEvNS4_8identityENS4_23SM90_TMA_LOAD_MULTICASTES1B_vS1C_EENS_8epilogue10collective18CollectiveEpilogueINS1F_23Sm100TmaWarpSpecializedILi2ELi1ELi88ELb1ELb0EEEJSI_NS5_IJNST_ISF_SC_EENST_ISG_SC_EEEEESJ_SK_SJ_SK_NS1F_6fusion15FusionCallbacksIS1J_NS1N_17LinearCombinationISJ_fSJ_fLNS_15FloatRoundStyleE2EEESI_S1M_JEEENS4_5SM1004TMEM4LOAD26SM100_TMEM_LOAD_16dp256b2xES11_NS12_INS13_ILi1ELi4ELi3EEES16_NST_INS5_IJS17_NSA_ILi16EEEEEENS5_IJS1Y_SC_EEEEEEENS4_17SM75_U32x4_LDSM_NENS4_14SM90_TMA_STOREES22_NS4_17SM90_U32x4_STSM_NENS4_39AutoVectorizingCopyWithAssumedAlignmentILi128EEEEEEvvEEEEvNT_6ParamsE) ;  /* 0xffffff6404487950 */ /* 0x000fea0003c3ffff */
        .weak           $__internal_2_$__cuda_sm10x_tcgen05_guardrail_trap_unallocated_columns_being_dealloced
        .type           $__internal_2_$__cuda_sm10x_tcgen05_guardrail_trap_unallocated_columns_being_dealloced,@function
        .size           $__internal_2_$__cuda_sm10x_tcgen05_guardrail_trap_unallocated_columns_being_dealloced,(.L_x_151 - $__internal_2_$__cuda_sm10x_tcgen05_guardrail_trap_unallocated_columns_being_dealloced)
$__internal_2_$__cuda_sm10x_tcgen05_guardrail_trap_unallocated_columns_being_dealloced:
[----:B------:R-:W-:Y:S05]  /*9ae0*/  BPT.TRAP 0x1 ;  /* 0x000000040000795c */ /* 0x000fea0000300000 */
[----:B------:R-:W-:-:S04]  /*9af0*/  HFMA2 R3, -RZ, RZ, 0, 0 ;  /* 0x00000000ff037431 */ /* 0x000fc800000001ff */
[----:B------:R-:W-:Y:S05]  /*9b00*/  RET.REL.NODEC R2 `(_ZN7cutlass13device_kernelINS_4gemm6kernel13GemmUniversalIN4cute5tupleIJiiiiEEENS1_10collective13CollectiveMmaINS1_35MainloopSm100TmaUmmaWarpSpecializedILi3ELi2ELi4ENS5_IJNS4_1CILi2EEENSA_ILi1EEESC_EEEEENS5_IJNSA_ILi64EEENSA_ILi176EEENSA_ILi128EEEEEENS_6half_tENS5_IJlSC_lEEESJ_SK_NS4_8TiledMMAINS4_8MMA_AtomIJNS4_20SM100_MMA_F16BF16_SSISJ_SJ_fLi64ELi176ELNS4_4UMMA5MajorE0ELSP_0ELNSO_7ScaleInE0ELSQ_0EEEEEENS4_6LayoutINS5_IJSC_SC_SC_EEENS5_IJNSA_ILi0EEESV_SV_EEEEENS5_IJNS4_10UnderscoreESY_SY_EEEEENS4_13SM90_TMA_LOADENS4_14ComposedLayoutINS4_7SwizzleILi3ELi4ELi3EEENS4_18smem_ptr_flag_bitsILi16EEENST_INS5_IJNSA_ILi8EEESF_EEENS5_IJSF_SC_EEEEEEEvNS4_8identityENS4_23SM90_TMA_LOAD_MULTICASTES1B_vS1C_EENS_8epilogue10collective18CollectiveEpilogueINS1F_23Sm100TmaWarpSpecializedILi2ELi1ELi88ELb1ELb0EEEJSI_NS5_IJNST_ISF_SC_EENST_ISG_SC_EEEEESJ_SK_SJ_SK_NS1F_6fusion15FusionCallbacksIS1J_NS1N_17LinearCombinationISJ_fSJ_fLNS_15FloatRoundStyleE2EEESI_S1M_JEEENS4_5SM1004TMEM4LOAD26SM100_TMEM_LOAD_16dp256b2xES11_NS12_INS13_ILi1ELi4ELi3EEES16_NST_INS5_IJS17_NSA_ILi16EEEEEENS5_IJS1Y_SC_EEEEEEENS4_17SM75_U32x4_LDSM_NENS4_14SM90_TMA_STOREES22_NS4_17SM90_U32x4_STSM_NENS4_39AutoVectorizingCopyWithAssumedAlignmentILi128EEEEEEvvEEEEvNT_6ParamsE) ;  /* 0xffffff64023c7950 */ /* 0x000fea0003c3ffff */
.L_x_150:
[----:B------:R-:W-:-:S00]  /*9b10*/  BRA `(.L_x_150) ;  /* 0xfffffffc00fc7947 */ /* 0x000fc0000383ffff */
[----:B------:R-:W-:-:S00]  /*9b20*/  NOP ;  /* 0x0000000000007918 */ /* 0x000fc00000000000 */
        /* <DEDUP_REMOVED lines=13> */
.L_x_151:


//--------------------- .nv.global.init           --------------------------
	.section	.nv.global.init,"aw",@progbits
.nv.global.init:
	.type		$str$27,@object
	.size		$str$27,($str$28 - $str$27)
$str$27:
        /*0000*/ 	.byte	0x28, 0x61, 0x64, 0x64, 0x72, 0x65, 0x73, 0x73, 0x20, 0x26, 0x20, 0x6d, 0x61, 0x73, 0x6b, 0x29
        /*0010*/ 	.byte	0x20, 0x3d, 0x3d, 0x20, 0x30, 0x00
	.type		$str$28,@object
	.size		$str$28,($str$26 - $str$28)
$str$28:
        /*0016*/ 	.byte	0x2f, 0x74, 0x6d, 0x70, 0x2f, 0x63, 0x75, 0x74, 0x6c, 0x61, 0x73, 0x73, 0x5f, 0x73, 0x77, 0x65
        /*0026*/ 	.byte	0x65, 0x70, 0x5f, 0x73, 0x72, 0x63, 0x2f, 0x69, 0x6e, 0x63, 0x6c, 0x75, 0x64, 0x65, 0x2f, 0x63
        /*0036*/ 	.byte	0x75, 0x74, 0x65, 0x2f, 0x70, 0x6f, 0x69, 0x6e, 0x74, 0x65, 0x72, 0x5f, 0x66, 0x6c, 0x61, 0x67
        /*0046*/ 	.byte	0x67, 0x65, 0x64, 0x2e, 0x68, 0x70, 0x70, 0x00
	.type		$str$26,@object
	.size		$str$26,($str$25 - $str$26)
$str$26:
        /*004e*/ 	.byte	0x2f, 0x74, 0x6d, 0x70, 0x2f, 0x63, 0x75, 0x74, 0x6c, 0x61, 0x73, 0x73, 0x5f, 0x73, 0x77, 0x65
        /*005e*/ 	.byte	0x65, 0x70, 0x5f, 0x73, 0x72, 0x63, 0x2f, 0x69, 0x6e, 0x63, 0x6c, 0x75, 0x64, 0x65, 0x2f, 0x63
        /*006e*/ 	.byte	0x75, 0x74, 0x65, 0x2f, 0x61, 0x74, 0x6f, 0x6d, 0x2f, 0x63, 0x6f, 0x70, 0x79, 0x5f, 0x74, 0x72
        /*007e*/ 	.byte	0x61, 0x69, 0x74, 0x73, 0x5f, 0x73, 0x6d, 0x31, 0x30, 0x30, 0x2e, 0x68, 0x70, 0x70, 0x00
	.type		$str$25,@object
	.size		$str$25,(__unnamed_1 - $str$25)
$str$25:
        /*008d*/ 	.byte	0x28, 0x28, 0x75, 0x69, 0x6e, 0x74, 0x33, 0x32, 0x5f, 0x74, 0x28, 0x74, 0x68, 0x72, 0x65, 0x61
        /*009d*/ 	.byte	0x64, 0x49, 0x64, 0x78, 0x2e, 0x78, 0x29, 0x20, 0x2f, 0x20, 0x33, 0x32, 0x29, 0x20, 0x25, 0x20
        /*00ad*/ 	.byte	0x34, 0x29, 0x20, 0x3d, 0x3d, 0x20, 0x28, 0x28, 0x28, 0x74, 0x6d, 0x65, 0x6d, 0x5f, 0x61, 0x64
        /*00bd*/ 	.byte	0x64, 0x72, 0x20, 0x3e, 0x3e, 0x20, 0x31, 0x36, 0x29, 0x20, 0x2f, 0x20, 0x33, 0x32, 0x29, 0x20
        /*00cd*/ 	.byte	0x25, 0x20, 0x34, 0x29, 0x00
	.type		__unnamed_1,@object
	.size		__unnamed_1,(__unnamed_2 - __unnamed_1)
__unnamed_1:
        /*00d2*/ 	.byte	0x61, 0x75, 0x74, 0x6f, 0x20, 0x63, 0x75, 0x74, 0x65, 0x3a, 0x3a, 0x61, 0x73, 0x5f, 0x70, 0x6f
        /* <DEDUP_REMOVED lines=24> */
        /*0262*/ 	.byte	0x31, 0x32, 0x36, 0x34, 0x3e, 0x3e, 0x3e, 0x3e, 0x5d, 0x00
	.type		__unnamed_2,@object
	.size		__unnamed_2,(.L_2 - __unnamed_2)
__unnamed_2:
        /* <DEDUP_REMOVED lines=42> */
        /*050c*/ 	.byte	0x3e, 0x5d, 0x00
.L_2:


//--------------------- .nv.shared._ZN7cutlass13device_kernelINS_4gemm6kernel13GemmUniversalIN4cute5tupleIJiiiiEEENS1_10collective13CollectiveMmaINS1_35MainloopSm100TmaUmmaWarpSpecializedILi3ELi2ELi4ENS5_IJNS4_1CILi2EEENSA_ILi1EEESC_EEEEENS5_IJNSA_ILi64EEENSA_ILi176EEENSA_ILi128EEEEEENS_6half_tENS5_IJlSC_lEEESJ_SK_NS4_8TiledMMAINS4_8MMA_AtomIJNS4_20SM100_MMA_F16BF16_SSISJ_SJ_fLi64ELi176ELNS4_4UMMA5MajorE0ELSP_0ELNSO_7ScaleInE0ELSQ_0EEEEEENS4_6LayoutINS5_IJSC_SC_SC_EEENS5_IJNSA_ILi0EEESV_SV_EEEEENS5_IJNS4_10UnderscoreESY_SY_EEEEENS4_13SM90_TMA_LOADENS4_14ComposedLayoutINS4_7SwizzleILi3ELi4ELi3EEENS4_18smem_ptr_flag_bitsILi16EEENST_INS5_IJNSA_ILi8EEESF_EEENS5_IJSF_SC_EEEEEEEvNS4_8identityENS4_23SM90_TMA_LOAD_MULTICASTES1B_vS1C_EENS_8epilogue10collective18CollectiveEpilogueINS1F_23Sm100TmaWarpSpecializedILi2ELi1ELi88ELb1ELb0EEEJSI_NS5_IJNST_ISF_SC_EENST_ISG_SC_EEEEESJ_SK_SJ_SK_NS1F_6fusion15FusionCallbacksIS1J_NS1N_17LinearCombinationISJ_fSJ_fLNS_15FloatRoundStyleE2EEESI_S1M_JEEENS4_5SM1004TMEM4LOAD26SM100_TMEM_LOAD_16dp256b2xES11_NS12_INS13_ILi1ELi4ELi3EEES16_NST_INS5_IJS17_NSA_ILi16EEEEEENS5_IJS1Y_SC_EEEEEEENS4_17SM75_U32x4_LDSM_NENS4_14SM90_TMA_STOREES22_NS4_17SM90_U32x4_STSM_NENS4_39AutoVectorizingCopyWithAssumedAlignmentILi128EEEEEEvvEEEEvNT_6ParamsE --------------------------
	.section	.nv.shared._ZN7cutlass13device_kernelINS_4gemm6kernel13GemmUniversalIN4cute5tupleIJiiiiEEENS1_10collective13CollectiveMmaINS1_35MainloopSm100TmaUmmaWarpSpecializedILi3ELi2ELi4ENS5_IJNS4_1CILi2EEENSA_ILi1EEESC_EEEEENS5_IJNSA_ILi64EEENSA_ILi176EEENSA_ILi128EEEEEENS_6half_tENS5_IJlSC_lEEESJ_SK_NS4_8TiledMMAINS4_8MMA_AtomIJNS4_20SM100_MMA_F16BF16_SSISJ_SJ_fLi64ELi176ELNS4_4UMMA5MajorE0ELSP_0ELNSO_7ScaleInE0ELSQ_0EEEEEENS4_6LayoutINS5_IJSC_SC_SC_EEENS5_IJNSA_ILi0EEESV_SV_EEEEENS5_IJNS4_10UnderscoreESY_SY_EEEEENS4_13SM90_TMA_LOADENS4_14ComposedLayoutINS4_7SwizzleILi3ELi4ELi3EEENS4_18smem_ptr_flag_bitsILi16EEENST_INS5_IJNSA_ILi8EEESF_EEENS5_IJSF_SC_EEEEEEEvNS4_8identityENS4_23SM90_TMA_LOAD_MULTICASTES1B_vS1C_EENS_8epilogue10collective18CollectiveEpilogueINS1F_23Sm100TmaWarpSpecializedILi2ELi1ELi88ELb1ELb0EEEJSI_NS5_IJNST_ISF_SC_EENST_ISG_SC_EEEEESJ_SK_SJ_SK_NS1F_6fusion15FusionCallbacksIS1J_NS1N_17LinearCombinationISJ_fSJ_fLNS_15FloatRoundStyleE2EEESI_S1M_JEEENS4_5SM1004TMEM4LOAD26SM100_TMEM_LOAD_16dp256b2xES11_NS12_INS13_ILi1ELi4ELi3EEES16_NST_INS5_IJS17_NSA_ILi16EEEEEENS5_IJS1Y_SC_EEEEEEENS4_17SM75_U32x4_LDSM_NENS4_14SM90_TMA_STOREES22_NS4_17SM90_U32x4_STSM_NENS4_39AutoVectorizingCopyWithAssumedAlignmentILi128EEEEEEvvEEEEvNT_6ParamsE,"aw",@nobits
	.sectionflags	@""
	.align	16
	.zero		1024


//--------------------- .nv.shared.reserved.0     --------------------------
	.section	.nv.shared.reserved.0,"aw",@nobits
	.weak		__nv_reservedSMEM_offset_0_alias
	.size		__nv_reservedSMEM_offset_0_alias, 0, 64
	.other		__nv_reservedSMEM_offset_0_alias,@"STO_CUDA_RESERVED_SHARED STV_DEFAULT"
__nv_reservedSMEM_offset_0_alias:
	.zero		0
.nv.shared.reserved.0:
	.zero		64
	.weak		__nv_reservedSMEM_tcgen05_partition
	.type		__nv_reservedSMEM_tcgen05_partition,@object
	.size		__nv_reservedSMEM_tcgen05_partition,(.L_0 - __nv_reservedSMEM_tcgen05_partition)
__nv_reservedSMEM_tcgen05_partition:
	.zero		32
.L_0:


//--------------------- .nv.global                --------------------------
	.section	.nv.global,"aw",@nobits
.nv.global:
	.type		_ZN39_INTERNAL_17675169_4_k_cu_1ed43c6c_30304cute1_E,@object
	.size		_ZN39_INTERNAL_17675169_4_k_cu_1ed43c6c_30304cute1_E,(_ZN39_INTERNAL_17675169_4_k_cu_1ed43c6c_30304cuda3std3__45__cpo6cbeginE - _ZN39_INTERNAL_17675169_4_k_cu_1ed43c6c_30304cute1_E)
_ZN39_INTERNAL_17675169_4_k_cu_1ed43c6c_30304cute1_E:
	.zero		1
	.type		_ZN39_INTERNAL_17675169_4_k_cu_1ed43c6c_30304cuda3std3__45__cpo6cbeginE,@object
	.size		_ZN39_INTERNAL_17675169_4_k_cu_1ed43c6c_30304cuda3std3__45__cpo6cbeginE,(_ZN39_INTERNAL_17675169_4_k_cu_1ed43c6c_30304cuda3std3__48in_placeE - _ZN39_INTERNAL_17675169_4_k_cu_1ed43c6c_30304cuda3std3__45__cpo6cbeginE)
_ZN39_INTERNAL_17675169_4_k_cu_1ed43c6c_30304cuda3std3__45__cpo6cbeginE:
	.zero		1
	.type		_ZN39_INTERNAL_17675169_4_k_cu_1ed43c6c_30304cuda3std3__48in_placeE,@object
	.size		_ZN39_INTERNAL_17675169_4_k_cu_1ed43c6c_30304cuda3std3__48in_placeE,(_ZN39_INTERNAL_17675169_4_k_cu_1ed43c6c_30304cuda3std6ranges3__45__cpo9iter_moveE - _ZN39_INTERNAL_17675169_4_k_cu_1ed43c6c_30304cuda3std3__48in_placeE)
_ZN39_INTERNAL_17675169_4_k_cu_1ed43c6c_30304cuda3std3__48in_placeE:
	.zero		1
	.type		_ZN39_INTERNAL_17675169_4_k_cu_1ed43c6c_30304cuda3std6ranges3__45__cpo9iter_moveE,@object
	.size		_ZN39_INTERNAL_17675169_4_k_cu_1ed43c6c_30304cuda3std6ranges3__45__cpo9iter_moveE,(_ZN39_INTERNAL_17675169_4_k_cu_1ed43c6c_30304cuda3std3__45__cpo5beginE - _ZN39_INTERNAL_17675169_4_k_cu_1ed43c6c_30304cuda3std6ranges3__45__cpo9iter_moveE)
_ZN39_INTERNAL_17675169_4_k_cu_1ed43c6c_30304cuda3std6ranges3__45__cpo9iter_moveE:
	.zero		1
	.type		_ZN39_INTERNAL_17675169_4_k_cu_1ed43c6c_30304cuda3std3__45__cpo5beginE,@object
	.size		_ZN39_INTERNAL_17675169_4_k_cu_1ed43c6c_30304cuda3std3__45__cpo5beginE,(_ZN39_INTERNAL_17675169_4_k_cu_1ed43c6c_30304cuda3std3__441_GLOBAL__N__17675169_4_k_cu_1ed43c6c_30306ignoreE - _ZN39_INTERNAL_17675169_4_k_cu_1ed43c6c_30304cuda3std3__45__cpo5beginE)
_ZN39_INTERNAL_17675169_4_k_cu_1ed43c6c_30304cuda3std3__45__cpo5beginE:
	.zero		1
	.type		_ZN39_INTERNAL_17675169_4_k_cu_1ed43c6c_30304cuda3std3__441_GLOBAL__N__17675169_4_k_cu_1ed43c6c_30306ignoreE,@object
	.size		_ZN39_INTERNAL_17675169_4_k_cu_1ed43c6c_30304cuda3std3__441_GLOBAL__N__17675169_4_k_cu_1ed43c6c_30306ignoreE,(_ZN39_INTERNAL_17675169_4_k_cu_1ed43c6c_30304cute7productE - _ZN39_INTERNAL_17675169_4_k_cu_1ed43c6c_30304cuda3std3__441_GLOBAL__N__17675169_4_k_cu_1ed43c6c_30306ignoreE)
_ZN39_INTERNAL_17675169_4_k_cu_1ed43c6c_30304cuda3std3__441_GLOBAL__N__17675169_4_k_cu_1ed43c6c_30306ignoreE:
	.zero		1
	.type		_ZN39_INTERNAL_17675169_4_k_cu_1ed43c6c_30304cute7productE,@object
	.size		_ZN39_INTERNAL_17675169_4_k_cu_1ed43c6c_30304cute7productE,(_ZN39_INTERNAL_17675169_4_k_cu_1ed43c6c_30304cuda3std3__45__cpo3endE - _ZN39_INTERNAL_17675169_4_k_cu_1ed43c6c_30304cute7productE)
_ZN39_INTERNAL_17675169_4_k_cu_1ed43c6c_30304cute7productE:
	.zero		1
	.type		_ZN39_INTERNAL_17675169_4_k_cu_1ed43c6c_30304cuda3std3__45__cpo3endE,@object
	.size		_ZN39_INTERNAL_17675169_4_k_cu_1ed43c6c_30304cuda3std3__45__cpo3endE,(_ZN39_INTERNAL_17675169_4_k_cu_1ed43c6c_30304cuda3std3__419piecewise_constructE - _ZN39_INTERNAL_17675169_4_k_cu_1ed43c6c_30304cuda3std3__45__cpo3endE)
_ZN39_INTERNAL_17675169_4_k_cu_1ed43c6c_30304cuda3std3__45__cpo3endE:
	.zero		1
	.type		_ZN39_INTERNAL_17675169_4_k_cu_1ed43c6c_30304cuda3std3__419piecewise_constructE,@object
	.size		_ZN39_INTERNAL_17675169_4_k_cu_1ed43c6c_30304cuda3std3__419piecewise_constructE,(_ZN39_INTERNAL_17675169_4_k_cu_1ed43c6c_30304cuda3std3__45__cpo4cendE - _ZN39_INTERNAL_17675169_4_k_cu_1ed43c6c_30304cuda3std3__419piecewise_constructE)
_ZN39_INTERNAL_17675169_4_k_cu_1ed43c6c_30304cuda3std3__419piecewise_constructE:
	.zero		1
	.type		_ZN39_INTERNAL_17675169_4_k_cu_1ed43c6c_30304cuda3std3__45__cpo4cendE,@object
	.size		_ZN39_INTERNAL_17675169_4_k_cu_1ed43c6c_30304cuda3std3__45__cpo4cendE,(_ZN39_INTERNAL_17675169_4_k_cu_1ed43c6c_30304cuda3std6ranges3__45__cpo4swapE - _ZN39_INTERNAL_17675169_4_k_cu_1ed43c6c_30304cuda3std3__45__cpo4cendE)
_ZN39_INTERNAL_17675169_4_k_cu_1ed43c6c_30304cuda3std3__45__cpo4cendE:
	.zero		1
	.type		_ZN39_INTERNAL_17675169_4_k_cu_1ed43c6c_30304cuda3std6ranges3__45__cpo4swapE,@object
	.size		_ZN39_INTERNAL_17675169_4_k_cu_1ed43c6c_30304cuda3std6ranges3__45__cpo4swapE,(.L_10 - _ZN39_INTERNAL_17675169_4_k_cu_1ed43c6c_30304cuda3std6ranges3__45__cpo4swapE)
_ZN39_INTERNAL_17675169_4_k_cu_1ed43c6c_30304cuda3std6ranges3__45__cpo4swapE:
	.zero		1
.L_10:


//--------------------- .nv.constant0._ZN7cutlass13device_kernelINS_4gemm6kernel13GemmUniversalIN4cute5tupleIJiiiiEEENS1_10collective13CollectiveMmaINS1_35MainloopSm100TmaUmmaWarpSpecializedILi3ELi2ELi4ENS5_IJNS4_1CILi2EEENSA_ILi1EEESC_EEEEENS5_IJNSA_ILi64EEENSA_ILi176EEENSA_ILi128EEEEEENS_6half_tENS5_IJlSC_lEEESJ_SK_NS4_8TiledMMAINS4_8MMA_AtomIJNS4_20SM100_MMA_F16BF16_SSISJ_SJ_fLi64ELi176ELNS4_4UMMA5MajorE0ELSP_0ELNSO_7ScaleInE0ELSQ_0EEEEEENS4_6LayoutINS5_IJSC_SC_SC_EEENS5_IJNSA_ILi0EEESV_SV_EEEEENS5_IJNS4_10UnderscoreESY_SY_EEEEENS4_13SM90_TMA_LOADENS4_14ComposedLayoutINS4_7SwizzleILi3ELi4ELi3EEENS4_18smem_ptr_flag_bitsILi16EEENST_INS5_IJNSA_ILi8EEESF_EEENS5_IJSF_SC_EEEEEEEvNS4_8identityENS4_23SM90_TMA_LOAD_MULTICASTES1B_vS1C_EENS_8epilogue10collective18CollectiveEpilogueINS1F_23Sm100TmaWarpSpecializedILi2ELi1ELi88ELb1ELb0EEEJSI_NS5_IJNST_ISF_SC_EENST_ISG_SC_EEEEESJ_SK_SJ_SK_NS1F_6fusion15FusionCallbacksIS1J_NS1N_17LinearCombinationISJ_fSJ_fLNS_15FloatRoundStyleE2EEESI_S1M_JEEENS4_5SM1004TMEM4LOAD26SM100_TMEM_LOAD_16dp256b2xES11_NS12_INS13_ILi1ELi4ELi3EEES16_NST_INS5_IJS17_NSA_ILi16EEEEEENS5_IJS1Y_SC_EEEEEEENS4_17SM75_U32x4_LDSM_NENS4_14SM90_TMA_STOREES22_NS4_17SM90_U32x4_STSM_NENS4_39AutoVectorizingCopyWithAssumedAlignmentILi128EEEEEEvvEEEEvNT_6ParamsE --------------------------
	.section	.nv.constant0._ZN7cutlass13device_kernelINS_4gemm6kernel13GemmUniversalIN4cute5tupleIJiiiiEEENS1_10collective13CollectiveMmaINS1_35MainloopSm100TmaUmmaWarpSpecializedILi3ELi2ELi4ENS5_IJNS4_1CILi2EEENSA_ILi1EEESC_EEEEENS5_IJNSA_ILi64EEENSA_ILi176EEENSA_ILi128EEEEEENS_6half_tENS5_IJlSC_lEEESJ_SK_NS4_8TiledMMAINS4_8MMA_AtomIJNS4_20SM100_MMA_F16BF16_SSISJ_SJ_fLi64ELi176ELNS4_4UMMA5MajorE0ELSP_0ELNSO_7ScaleInE0ELSQ_0EEEEEENS4_6LayoutINS5_IJSC_SC_SC_EEENS5_IJNSA_ILi0EEESV_SV_EEEEENS5_IJNS4_10UnderscoreESY_SY_EEEEENS4_13SM90_TMA_LOADENS4_14ComposedLayoutINS4_7SwizzleILi3ELi4ELi3EEENS4_18smem_ptr_flag_bitsILi16EEENST_INS5_IJNSA_ILi8EEESF_EEENS5_IJSF_SC_EEEEEEEvNS4_8identityENS4_23SM90_TMA_LOAD_MULTICASTES1B_vS1C_EENS_8epilogue10collective18CollectiveEpilogueINS1F_23Sm100TmaWarpSpecializedILi2ELi1ELi88ELb1ELb0EEEJSI_NS5_IJNST_ISF_SC_EENST_ISG_SC_EEEEESJ_SK_SJ_SK_NS1F_6fusion15FusionCallbacksIS1J_NS1N_17LinearCombinationISJ_fSJ_fLNS_15FloatRoundStyleE2EEESI_S1M_JEEENS4_5SM1004TMEM4LOAD26SM100_TMEM_LOAD_16dp256b2xES11_NS12_INS13_ILi1ELi4ELi3EEES16_NST_INS5_IJS17_NSA_ILi16EEEEEENS5_IJS1Y_SC_EEEEEEENS4_17SM75_U32x4_LDSM_NENS4_14SM90_TMA_STOREES22_NS4_17SM90_U32x4_STSM_NENS4_39AutoVectorizingCopyWithAssumedAlignmentILi128EEEEEEvvEEEEvNT_6ParamsE,"a",@progbits
	.sectionflags	@""
	.align	4
.nv.constant0._ZN7cutlass13device_kernelINS_4gemm6kernel13GemmUniversalIN4cute5tupleIJiiiiEEENS1_10collective13CollectiveMmaINS1_35MainloopSm100TmaUmmaWarpSpecializedILi3ELi2ELi4ENS5_IJNS4_1CILi2EEENSA_ILi1EEESC_EEEEENS5_IJNSA_ILi64EEENSA_ILi176EEENSA_ILi128EEEEEENS_6half_tENS5_IJlSC_lEEESJ_SK_NS4_8TiledMMAINS4_8MMA_AtomIJNS4_20SM100_MMA_F16BF16_SSISJ_SJ_fLi64ELi176ELNS4_4UMMA5MajorE0ELSP_0ELNSO_7ScaleInE0ELSQ_0EEEEEENS4_6LayoutINS5_IJSC_SC_SC_EEENS5_IJNSA_ILi0EEESV_SV_EEEEENS5_IJNS4_10UnderscoreESY_SY_EEEEENS4_13SM90_TMA_LOADENS4_14ComposedLayoutINS4_7SwizzleILi3ELi4ELi3EEENS4_18smem_ptr_flag_bitsILi16EEENST_INS5_IJNSA_ILi8EEESF_EEENS5_IJSF_SC_EEEEEEEvNS4_8identityENS4_23SM90_TMA_LOAD_MULTICASTES1B_vS1C_EENS_8epilogue10collective18CollectiveEpilogueINS1F_23Sm100TmaWarpSpecializedILi2ELi1ELi88ELb1ELb0EEEJSI_NS5_IJNST_ISF_SC_EENST_ISG_SC_EEEEESJ_SK_SJ_SK_NS1F_6fusion15FusionCallbacksIS1J_NS1N_17LinearCombinationISJ_fSJ_fLNS_15FloatRoundStyleE2EEESI_S1M_JEEENS4_5SM1004TMEM4LOAD26SM100_TMEM_LOAD_16dp256b2xES11_NS12_INS13_ILi1ELi4ELi3EEES16_NST_INS5_IJS17_NSA_ILi16EEEEEENS5_IJS1Y_SC_EEEEEEENS4_17SM75_U32x4_LDSM_NENS4_14SM90_TMA_STOREES22_NS4_17SM90_U32x4_STSM_NENS4_39AutoVectorizingCopyWithAssumedAlignmentILi128EEEEEEvvEEEEvNT_6ParamsE:
	.zero		2944


//--------------------- SYMBOLS --------------------------

	.type		.nv.reservedSmem.offset0,@object
	.size		.nv.reservedSmem.offset0,0x4
	.type		.nv.reservedSmem.cap,@object
	.size		.nv.reservedSmem.cap,0x4
	.type		__assertfail,@function
